// auto-generated by cutlass_sweep.gemm — config: {"arch": "sm_90", "cluster_m": 1, "cluster_n": 1, "dtype": "tf32", "dtype_b": "tf32", "layout": "nn", "stages": 0, "tile_k": 64, "tile_m": 128, "tile_n": 256}
#include "cutlass/cutlass.h"
#include "cutlass/gemm/collective/collective_builder.hpp"
#include "cutlass/gemm/device/gemm_universal_adapter.h"
#include "cutlass/gemm/kernel/gemm_universal.hpp"
#include "cutlass/epilogue/collective/collective_builder.hpp"

using ElemA = cutlass::tfloat32_t;
using ElemB = cutlass::tfloat32_t;
using ElemCD = cutlass::tfloat32_t;
using Acc  = float;
using TileShape    = cute::Shape<cute::_128, cute::_256, cute::_64>;
using ClusterShape = cute::Shape<cute::_1, cute::_1, cute::_1>;

using CollectiveEpilogue = typename cutlass::epilogue::collective::CollectiveBuilder<
    cutlass::arch::Sm90, cutlass::arch::OpClassTensorOp,
    TileShape, ClusterShape,
    cutlass::epilogue::collective::EpilogueTileAuto,
    Acc, Acc,
    ElemCD, cutlass::layout::RowMajor, 128 / cutlass::sizeof_bits<ElemCD>::value,
    ElemCD, cutlass::layout::RowMajor, 128 / cutlass::sizeof_bits<ElemCD>::value,
    cutlass::epilogue::collective::EpilogueScheduleAuto
  >::CollectiveOp;

using CollectiveMainloop = typename cutlass::gemm::collective::CollectiveBuilder<
    cutlass::arch::Sm90, cutlass::arch::OpClassTensorOp,
    ElemA, cutlass::layout::RowMajor, 128 / cutlass::sizeof_bits<ElemA>::value,
    ElemB, cutlass::layout::RowMajor, 128 / cutlass::sizeof_bits<ElemB>::value,
    Acc,
    TileShape, ClusterShape,
    cutlass::gemm::collective::StageCountAutoCarveout<static_cast<int>(sizeof(typename CollectiveEpilogue::SharedStorage))>,
    cutlass::gemm::collective::KernelScheduleAuto
  >::CollectiveOp;

using GemmKernel = cutlass::gemm::kernel::GemmUniversal<
    cute::Shape<int,int,int,int>,
    CollectiveMainloop,
    CollectiveEpilogue
>;
using Gemm = cutlass::gemm::device::GemmUniversalAdapter<GemmKernel>;

// Force the device kernel symbol into the cubin without needing a host main.
auto* _anchor = &cutlass::device_kernel<GemmKernel>;


// ===== COMPILED SASS (sm_90a) =====

	.target	sm_90a

	.elftype	@"ET_EXEC"


//--------------------- .note.nv.tkinfo           --------------------------
	.section	.note.nv.tkinfo,"",@"SHT_NOTE"
	.sectionflags	@"SHF_NOTE_NV_TKINFO"
	.tkinfo
        /*0018*/ 	.word	0x00000002
        /*0030*/ 	.string	""
        /*0030*/ 	.string	"ptxas"
        /*0030*/ 	.string	"Cuda compilation tools, release 13.0, V13.0.88"
        /*0030*/ 	.string	"Build cuda_13.0.r13.0/compiler.36424714_0"
        /*0030*/ 	.string	"-arch sm_90a -m 64 "



//--------------------- .note.nv.cuinfo           --------------------------
	.section	.note.nv.cuinfo,"",@"SHT_NOTE"
	.sectionflags	@"SHF_NOTE_NV_CUINFO"
        /*0018*/ 	.short	0x0002
        /*001a*/ 	.short	0x005a
        /*001c*/ 	.short	0x0082
	.zero		2


//--------------------- .nv.info                  --------------------------
	.section	.nv.info,"",@"SHT_CUDA_INFO"
	.align	4


	//----- nvinfo : EIATTR_REGCOUNT
	.align		4
        /*0000*/ 	.byte	0x04, 0x2f
        /*0002*/ 	.short	(.L_16 - .L_15)
	.align		4
.L_15:
        /*0004*/ 	.word	index@(_ZN7cutlass13device_kernelINS_4gemm6kernel13GemmUniversalIN4cute5tupleIJiiiiEEENS1_10collective13CollectiveMmaINS1_39MainloopSm90TmaGmmaRmemAWarpSpecializedILi2ENS5_IJNS4_1CILi1EEESB_SB_EEENS1_35KernelTmaWarpSpecializedCooperativeEEENS5_IJNSA_ILi128EEENSA_ILi256EEENSA_ILi64EEEEEENS_10tfloat32_tENS5_IJlSB_lEEESJ_NS5_IJSB_llEEENS4_8TiledMMAINS4_8MMA_AtomIJNS4_4SM904GMMA30MMA_64x256x8_F32TF32TF32_RS_TNILNSP_7ScaleInE1ELSR_1EEEEEENS4_6LayoutINS5_IJNSA_ILi2EEESB_SB_EEENS5_IJSB_NSA_ILi0EEESX_EEEEENS5_IJNS4_10UnderscoreES10_S10_EEEEENS4_13SM90_TMA_LOADENS4_14ComposedLayoutINS4_7SwizzleILi3ELi4ELi3EEENS4_18smem_ptr_flag_bitsILi32EEENSU_INS5_IJNSA_ILi8EEENSA_ILi32EEEEEENS5_IJS1A_SB_EEEEEEEvNS4_8identityES13_NS14_INS15_ILi1ELi4ELi3EEES18_NSU_INS5_IJS19_S19_EEENS5_IJSB_S19_EEEEEEENS4_9Copy_AtomIJNS4_39AutoVectorizingCopyWithAssumedAlignmentILi128EEESJ_EEES1F_EENS_8epilogue10collective6detail29Sm90TmaWarpSpecializedAdapterINS1R_15DefaultEpilogueISJ_SK_SK_NS1Q_6thread17LinearCombinationISJ_Li1EffLNS1V_9ScaleType4KindE0ELNS_15FloatRoundStyleE2ESJ_EENS1_15EpilogueDefaultEEEEEvvEEEEvNT_6ParamsE)
        /*0008*/ 	.word	0x000000a8


	//----- nvinfo : EIATTR_FRAME_SIZE
	.align		4
.L_16:
        /*000c*/ 	.byte	0x04, 0x11
        /*000e*/ 	.short	(.L_18 - .L_17)
	.align		4
.L_17:
        /*0010*/ 	.word	index@(_ZN7cutlass13device_kernelINS_4gemm6kernel13GemmUniversalIN4cute5tupleIJiiiiEEENS1_10collective13CollectiveMmaINS1_39MainloopSm90TmaGmmaRmemAWarpSpecializedILi2ENS5_IJNS4_1CILi1EEESB_SB_EEENS1_35KernelTmaWarpSpecializedCooperativeEEENS5_IJNSA_ILi128EEENSA_ILi256EEENSA_ILi64EEEEEENS_10tfloat32_tENS5_IJlSB_lEEESJ_NS5_IJSB_llEEENS4_8TiledMMAINS4_8MMA_AtomIJNS4_4SM904GMMA30MMA_64x256x8_F32TF32TF32_RS_TNILNSP_7ScaleInE1ELSR_1EEEEEENS4_6LayoutINS5_IJNSA_ILi2EEESB_SB_EEENS5_IJSB_NSA_ILi0EEESX_EEEEENS5_IJNS4_10UnderscoreES10_S10_EEEEENS4_13SM90_TMA_LOADENS4_14ComposedLayoutINS4_7SwizzleILi3ELi4ELi3EEENS4_18smem_ptr_flag_bitsILi32EEENSU_INS5_IJNSA_ILi8EEENSA_ILi32EEEEEENS5_IJS1A_SB_EEEEEEEvNS4_8identityES13_NS14_INS15_ILi1ELi4ELi3EEES18_NSU_INS5_IJS19_S19_EEENS5_IJSB_S19_EEEEEEENS4_9Copy_AtomIJNS4_39AutoVectorizingCopyWithAssumedAlignmentILi128EEESJ_EEES1F_EENS_8epilogue10collective6detail29Sm90TmaWarpSpecializedAdapterINS1R_15DefaultEpilogueISJ_SK_SK_NS1Q_6thread17LinearCombinationISJ_Li1EffLNS1V_9ScaleType4KindE0ELNS_15FloatRoundStyleE2ESJ_EENS1_15EpilogueDefaultEEEEEvvEEEEvNT_6ParamsE)
        /*0014*/ 	.word	0x00000000


	//----- nvinfo : EIATTR_MIN_STACK_SIZE
	.align		4
.L_18:
        /*0018*/ 	.byte	0x04, 0x12
        /*001a*/ 	.short	(.L_20 - .L_19)
	.align		4
.L_19:
        /*001c*/ 	.word	index@(_ZN7cutlass13device_kernelINS_4gemm6kernel13GemmUniversalIN4cute5tupleIJiiiiEEENS1_10collective13CollectiveMmaINS1_39MainloopSm90TmaGmmaRmemAWarpSpecializedILi2ENS5_IJNS4_1CILi1EEESB_SB_EEENS1_35KernelTmaWarpSpecializedCooperativeEEENS5_IJNSA_ILi128EEENSA_ILi256EEENSA_ILi64EEEEEENS_10tfloat32_tENS5_IJlSB_lEEESJ_NS5_IJSB_llEEENS4_8TiledMMAINS4_8MMA_AtomIJNS4_4SM904GMMA30MMA_64x256x8_F32TF32TF32_RS_TNILNSP_7ScaleInE1ELSR_1EEEEEENS4_6LayoutINS5_IJNSA_ILi2EEESB_SB_EEENS5_IJSB_NSA_ILi0EEESX_EEEEENS5_IJNS4_10UnderscoreES10_S10_EEEEENS4_13SM90_TMA_LOADENS4_14ComposedLayoutINS4_7SwizzleILi3ELi4ELi3EEENS4_18smem_ptr_flag_bitsILi32EEENSU_INS5_IJNSA_ILi8EEENSA_ILi32EEEEEENS5_IJS1A_SB_EEEEEEEvNS4_8identityES13_NS14_INS15_ILi1ELi4ELi3EEES18_NSU_INS5_IJS19_S19_EEENS5_IJSB_S19_EEEEEEENS4_9Copy_AtomIJNS4_39AutoVectorizingCopyWithAssumedAlignmentILi128EEESJ_EEES1F_EENS_8epilogue10collective6detail29Sm90TmaWarpSpecializedAdapterINS1R_15DefaultEpilogueISJ_SK_SK_NS1Q_6thread17LinearCombinationISJ_Li1EffLNS1V_9ScaleType4KindE0ELNS_15FloatRoundStyleE2ESJ_EENS1_15EpilogueDefaultEEEEEvvEEEEvNT_6ParamsE)
        /*0020*/ 	.word	0x00000000
.L_20:


//--------------------- .nv.compat                --------------------------
	.section	.nv.compat,"",@"SHT_CUDA_COMPAT_INFO"
	.align	4
        /*0000*/ 	.byte	0x02, 0x09, 0x01, 0x00, 0x02, 0x02, 0x04, 0x00, 0x02, 0x05, 0x05, 0x00, 0x03, 0x07, 0x01, 0x01
        /*0010*/ 	.byte	0x02, 0x03, 0x01, 0x00, 0x02, 0x06, 0x01, 0x00, 0x04, 0x0b, 0x08, 0x00, 0x00, 0x00, 0x00, 0x00
        /*0020*/ 	.byte	0x00, 0x00, 0x00, 0x00


//--------------------- .nv.info._ZN7cutlass13device_kernelINS_4gemm6kernel13GemmUniversalIN4cute5tupleIJiiiiEEENS1_10collective13CollectiveMmaINS1_39MainloopSm90TmaGmmaRmemAWarpSpecializedILi2ENS5_IJNS4_1CILi1EEESB_SB_EEENS1_35KernelTmaWarpSpecializedCooperativeEEENS5_IJNSA_ILi128EEENSA_ILi256EEENSA_ILi64EEEEEENS_10tfloat32_tENS5_IJlSB_lEEESJ_NS5_IJSB_llEEENS4_8TiledMMAINS4_8MMA_AtomIJNS4_4SM904GMMA30MMA_64x256x8_F32TF32TF32_RS_TNILNSP_7ScaleInE1ELSR_1EEEEEENS4_6LayoutINS5_IJNSA_ILi2EEESB_SB_EEENS5_IJSB_NSA_ILi0EEESX_EEEEENS5_IJNS4_10UnderscoreES10_S10_EEEEENS4_13SM90_TMA_LOADENS4_14ComposedLayoutINS4_7SwizzleILi3ELi4ELi3EEENS4_18smem_ptr_flag_bitsILi32EEENSU_INS5_IJNSA_ILi8EEENSA_ILi32EEEEEENS5_IJS1A_SB_EEEEEEEvNS4_8identityES13_NS14_INS15_ILi1ELi4ELi3EEES18_NSU_INS5_IJS19_S19_EEENS5_IJSB_S19_EEEEEEENS4_9Copy_AtomIJNS4_39AutoVectorizingCopyWithAssumedAlignmentILi128EEESJ_EEES1F_EENS_8epilogue10collective6detail29Sm90TmaWarpSpecializedAdapterINS1R_15DefaultEpilogueISJ_SK_SK_NS1Q_6thread17LinearCombinationISJ_Li1EffLNS1V_9ScaleType4KindE0ELNS_15FloatRoundStyleE2ESJ_EENS1_15EpilogueDefaultEEEEEvvEEEEvNT_6ParamsE --------------------------
	.section	.nv.info._ZN7cutlass13device_kernelINS_4gemm6kernel13GemmUniversalIN4cute5tupleIJiiiiEEENS1_10collective13CollectiveMmaINS1_39MainloopSm90TmaGmmaRmemAWarpSpecializedILi2ENS5_IJNS4_1CILi1EEESB_SB_EEENS1_35KernelTmaWarpSpecializedCooperativeEEENS5_IJNSA_ILi128EEENSA_ILi256EEENSA_ILi64EEEEEENS_10tfloat32_tENS5_IJlSB_lEEESJ_NS5_IJSB_llEEENS4_8TiledMMAINS4_8MMA_AtomIJNS4_4SM904GMMA30MMA_64x256x8_F32TF32TF32_RS_TNILNSP_7ScaleInE1ELSR_1EEEEEENS4_6LayoutINS5_IJNSA_ILi2EEESB_SB_EEENS5_IJSB_NSA_ILi0EEESX_EEEEENS5_IJNS4_10UnderscoreES10_S10_EEEEENS4_13SM90_TMA_LOADENS4_14ComposedLayoutINS4_7SwizzleILi3ELi4ELi3EEENS4_18smem_ptr_flag_bitsILi32EEENSU_INS5_IJNSA_ILi8EEENSA_ILi32EEEEEENS5_IJS1A_SB_EEEEEEEvNS4_8identityES13_NS14_INS15_ILi1ELi4ELi3EEES18_NSU_INS5_IJS19_S19_EEENS5_IJSB_S19_EEEEEEENS4_9Copy_AtomIJNS4_39AutoVectorizingCopyWithAssumedAlignmentILi128EEESJ_EEES1F_EENS_8epilogue10collective6detail29Sm90TmaWarpSpecializedAdapterINS1R_15DefaultEpilogueISJ_SK_SK_NS1Q_6thread17LinearCombinationISJ_Li1EffLNS1V_9ScaleType4KindE0ELNS_15FloatRoundStyleE2ESJ_EENS1_15EpilogueDefaultEEEEEvvEEEEvNT_6ParamsE,"",@"SHT_CUDA_INFO"
	.sectionflags	@""
	.align	4


	//----- nvinfo : EIATTR_CUDA_API_VERSION
	.align		4
        /*0000*/ 	.byte	0x04, 0x37
        /*0002*/ 	.short	(.L_22 - .L_21)
.L_21:
        /*0004*/ 	.word	0x00000082


	//----- nvinfo : EIATTR_KPARAM_INFO
	.align		4
.L_22:
        /*0008*/ 	.byte	0x04, 0x17
        /*000a*/ 	.short	(.L_24 - .L_23)
.L_23:
        /*000c*/ 	.word	0x00000000
        /*0010*/ 	.short	0x0000
        /*0012*/ 	.short	0x0070
        /*0014*/ 	.byte	0x00, 0xf0, 0x01, 0x10


	//----- nvinfo : EIATTR_SPARSE_MMA_MASK
	.align		4
.L_24:
        /*0018*/ 	.byte	0x03, 0x50
        /*001a*/ 	.short	0x0000


	//----- nvinfo : EIATTR_MAXREG_COUNT
	.align		4
        /*001c*/ 	.byte	0x03, 0x1b
        /*001e*/ 	.short	0x00a8


	//----- nvinfo : EIATTR_NUM_BARRIERS
	.align		4
        /*0020*/ 	.byte	0x02, 0x4c
        /*0022*/ 	.byte	0x01
	.zero		1


	//----- nvinfo : EIATTR_EXTERNS
	.align		4
        /*0024*/ 	.byte	0x04, 0x0f
        /*0026*/ 	.short	(.L_26 - .L_25)


	//   ....[0]....
	.align		4
.L_25:
        /*0028*/ 	.word	index@(__assertfail)


	//----- nvinfo : EIATTR_MERCURY_ISA_VERSION
	.align		4
.L_26:
        /*002c*/ 	.byte	0x03, 0x5f
        /*002e*/ 	.short	0x0101


	//----- nvinfo : EIATTR_INT_WARP_WIDE_INSTR_OFFSETS
	.align		4
        /*0030*/ 	.byte	0x04, 0x31
        /*0032*/ 	.short	(.L_28 - .L_27)


	//   ....[0]....
.L_27:
        /*0034*/ 	.word	0x00000370


	//   ....[1]....
        /*0038*/ 	.word	0x000003a0


	//   ....[2]....
        /*003c*/ 	.word	0x00000480


	//----- nvinfo : EIATTR_COOP_GROUP_MASK_REGIDS
	.align		4
.L_28:
        /*0040*/ 	.byte	0x04, 0x29
        /*0042*/ 	.short	(.L_30 - .L_29)


	//   ....[0]....
.L_29:
        /*0044*/ 	.word	0xffffffff


	//   ....[1]....
        /*0048*/ 	.word	0xffffffff


	//   ....[2]....
        /*004c*/ 	.word	0xffffffff


	//   ....[3]....
        /*0050*/ 	.word	0xffffffff


	//   ....[4]....
        /*0054*/ 	.word	0x0500000f


	//----- nvinfo : EIATTR_COOP_GROUP_INSTR_OFFSETS
	.align		4
.L_30:
        /*0058*/ 	.byte	0x04, 0x28
        /*005a*/ 	.short	(.L_32 - .L_31)


	//   ....[0]....
.L_31:
        /*005c*/ 	.word	0x00000060


	//   ....[1]....
        /*0060*/ 	.word	0x00000070


	//   ....[2]....
        /*0064*/ 	.word	0x00000130


	//   ....[3]....
        /*0068*/ 	.word	0x00000280


	//   ....[4]....
        /*006c*/ 	.word	0x0000cda0


	//----- nvinfo : EIATTR_REG_RECONFIG
	.align		4
.L_32:
        /*0070*/ 	.byte	0x01, 0x54
	.zero		2


	//----- nvinfo : EIATTR_SYSCALL_OFFSETS
	.align		4
        /*0074*/ 	.byte	0x04, 0x46
        /*0076*/ 	.short	(.L_34 - .L_33)


	//   ....[0]....
.L_33:
        /*0078*/ 	.word	0x00001040


	//   ....[1]....
        /*007c*/ 	.word	0x00001170


	//   ....[2]....
        /*0080*/ 	.word	0x00001260


	//   ....[3]....
        /*0084*/ 	.word	0x0000baa0


	//   ....[4]....
        /*0088*/ 	.word	0x0000bbd0


	//----- nvinfo : EIATTR_MBARRIER_INSTR_OFFSETS
	.align		4
.L_34:
        /*008c*/ 	.byte	0x04, 0x39
        /*008e*/ 	.short	(.L_36 - .L_35)


	//   ....[0]....
.L_35:
        /*0090*/ 	.word	0x00000230
        /*0094*/ 	.word	0x000000ff
        /*0098*/ 	.word	0x00000000
        /*009c*/ 	.short	0x0100
        /*009e*/ 	.byte	0x08
	.zero		1


	//   ....[1]....
        /*00a0*/ 	.word	0x00000240
        /*00a4*/ 	.word	0x000000ff
        /*00a8*/ 	.word	0x00000010
        /*00ac*/ 	.short	0x0100
        /*00ae*/ 	.byte	0x08
	.zero		1


	//   ....[2]....
        /*00b0*/ 	.word	0x00000250
        /*00b4*/ 	.word	0x000000ff
        /*00b8*/ 	.word	0x00000008
        /*00bc*/ 	.short	0x0100
        /*00be*/ 	.byte	0x08
	.zero		1


	//   ....[3]....
        /*00c0*/ 	.word	0x00000260
        /*00c4*/ 	.word	0x000000ff
        /*00c8*/ 	.word	0x00000018
        /*00cc*/ 	.short	0x0100
        /*00ce*/ 	.byte	0x08
	.zero		1


	//   ....[4]....
        /*00d0*/ 	.word	0x000004f0
        /*00d4*/ 	.word	0x000000ff
        /*00d8*/ 	.word	0x00000030
        /*00dc*/ 	.short	0x0100
        /*00de*/ 	.byte	0x06
	.zero		1


	//   ....[5]....
        /*00e0*/ 	.word	0x00000550
        /*00e4*/ 	.word	0x000000ff
        /*00e8*/ 	.word	0x00000038
        /*00ec*/ 	.short	0x0100
        /*00ee*/ 	.byte	0x06
	.zero		1


	//   ....[6]....
        /*00f0*/ 	.word	0x00001320
        /*00f4*/ 	.word	0x00000003
        /*00f8*/ 	.word	0x00000000
        /*00fc*/ 	.short	0x010a
        /*00fe*/ 	.byte	0x3f
	.zero		1


	//   ....[7]....
        /*0100*/ 	.word	0x00001360
        /*0104*/ 	.word	0x00000003
        /*0108*/ 	.word	0x00000000
        /*010c*/ 	.short	0x010a
        /*010e*/ 	.byte	0x3f
	.zero		1


	//   ....[8]....
        /*0110*/ 	.word	0x00001560
        /*0114*/ 	.word	0x00000004
        /*0118*/ 	.word	0x00000000
        /*011c*/ 	.short	0x010a
        /*011e*/ 	.byte	0x3f
	.zero		1


	//   ....[9]....
        /*0120*/ 	.word	0x00001b30
        /*0124*/ 	.word	0x00000004
        /*0128*/ 	.word	0x00000000
        /*012c*/ 	.short	0x010a
        /*012e*/ 	.byte	0x3f
	.zero		1


	//   ....[10]....
        /*0130*/ 	.word	0x00001e50
        /*0134*/ 	.word	0x0000000d
        /*0138*/ 	.word	0x00000000
        /*013c*/ 	.short	0x010a
        /*013e*/ 	.byte	0x3f
	.zero		1


	//   ....[11]....
        /*0140*/ 	.word	0x00001fd0
        /*0144*/ 	.word	0x000000ff
        /*0148*/ 	.word	0x00000000
        /*014c*/ 	.short	0x0101
        /*014e*/ 	.byte	0x06
	.zero		1


	//   ....[12]....
        /*0150*/ 	.word	0x000023d0
        /*0154*/ 	.word	0x0000000d
        /*0158*/ 	.word	0x00000000
        /*015c*/ 	.short	0x010a
        /*015e*/ 	.byte	0x3f
	.zero		1


	//   ....[13]....
        /*0160*/ 	.word	0x00002710
        /*0164*/ 	.word	0x000000ff
        /*0168*/ 	.word	0x00000000
        /*016c*/ 	.short	0x0101
        /*016e*/ 	.byte	0x04
	.zero		1


	//   ....[14]....
        /*0170*/ 	.word	0x00002bd0
        /*0174*/ 	.word	0x000000ff
        /*0178*/ 	.word	0x00000000
        /*017c*/ 	.short	0x0101
        /*017e*/ 	.byte	0x04
	.zero		1


	//   ....[15]....
        /*0180*/ 	.word	0x0000bd80
        /*0184*/ 	.word	0x00000004
        /*0188*/ 	.word	0x00000010
        /*018c*/ 	.short	0x010a
        /*018e*/ 	.byte	0x3f
	.zero		1


	//   ....[16]....
        /*0190*/ 	.word	0x0000c580
        /*0194*/ 	.word	0x00000003
        /*0198*/ 	.word	0x00000038
        /*019c*/ 	.short	0x0101
        /*019e*/ 	.byte	0x3f
	.zero		1


	//   ....[17]....
        /*01a0*/ 	.word	0x0000cc80
        /*01a4*/ 	.word	0x00000005
        /*01a8*/ 	.word	0x00000000
        /*01ac*/ 	.short	0x010a
        /*01ae*/ 	.byte	0x3f
	.zero		1


	//   ....[18]....
        /*01b0*/ 	.word	0x0000cd00
        /*01b4*/ 	.word	0x00000003
        /*01b8*/ 	.word	0x00000000
        /*01bc*/ 	.short	0x010a
        /*01be*/ 	.byte	0x3f
	.zero		1


	//   ....[19]....
        /*01c0*/ 	.word	0x0000cdd0
        /*01c4*/ 	.word	0x00000003
        /*01c8*/ 	.word	0x00000000
        /*01cc*/ 	.short	0x010a
        /*01ce*/ 	.byte	0x3f
	.zero		1


	//   ....[20]....
        /*01d0*/ 	.word	0x0000ce20
        /*01d4*/ 	.word	0x00000004
        /*01d8*/ 	.word	0x00000000
        /*01dc*/ 	.short	0x010a
        /*01de*/ 	.byte	0x3f
	.zero		1


	//   ....[21]....
        /*01e0*/ 	.word	0x0000ce70
        /*01e4*/ 	.word	0x0000000d
        /*01e8*/ 	.word	0x00000000
        /*01ec*/ 	.short	0x010a
        /*01ee*/ 	.byte	0x3f
	.zero		1


	//   ....[22]....
        /*01f0*/ 	.word	0x0000cf40
        /*01f4*/ 	.word	0x00000004
        /*01f8*/ 	.word	0x00000010
        /*01fc*/ 	.short	0x010a
        /*01fe*/ 	.byte	0x3f
	.zero		1


	//   ....[23]....
        /*0200*/ 	.word	0x0000d010
        /*0204*/ 	.word	0x00000005
        /*0208*/ 	.word	0x00000000
        /*020c*/ 	.short	0x010a
        /*020e*/ 	.byte	0x3f
	.zero		1


	//----- nvinfo : EIATTR_NUM_MBARRIERS
	.align		4
.L_36:
        /*0210*/ 	.byte	0x03, 0x38
        /*0212*/ 	.short	0x0006


	//----- nvinfo : EIATTR_EXIT_INSTR_OFFSETS
	.align		4
        /*0214*/ 	.byte	0x04, 0x1c
        /*0216*/ 	.short	(.L_38 - .L_37)


	//   ....[0]....
.L_37:
        /*0218*/ 	.word	0x000005a0


	//   ....[1]....
        /*021c*/ 	.word	0x00000e60


	//   ....[2]....
        /*0220*/ 	.word	0x0000b090


	//   ....[3]....
        /*0224*/ 	.word	0x0000b6b0


	//   ....[4]....
        /*0228*/ 	.word	0x0000cd50


	//----- nvinfo : EIATTR_MAX_THREADS
	.align		4
.L_38:
        /*022c*/ 	.byte	0x04, 0x05
        /*022e*/ 	.short	(.L_40 - .L_39)
.L_39:
        /*0230*/ 	.word	0x00000180
        /*0234*/ 	.word	0x00000001
        /*0238*/ 	.word	0x00000001


	//----- nvinfo : EIATTR_CRS_STACK_SIZE
	.align		4
.L_40:
        /*023c*/ 	.byte	0x04, 0x1e
        /*023e*/ 	.short	(.L_42 - .L_41)
.L_41:
        /*0240*/ 	.word	0x00000000


	//----- nvinfo : EIATTR_CBANK_PARAM_SIZE
	.align		4
.L_42:
        /*0244*/ 	.byte	0x03, 0x19
        /*0246*/ 	.short	0x0470


	//----- nvinfo : EIATTR_PARAM_CBANK
	.align		4
        /*0248*/ 	.byte	0x04, 0x0a
        /*024a*/ 	.short	(.L_44 - .L_43)
	.align		4
.L_43:
        /*024c*/ 	.word	index@(.nv.constant0._ZN7cutlass13device_kernelINS_4gemm6kernel13GemmUniversalIN4cute5tupleIJiiiiEEENS1_10collective13CollectiveMmaINS1_39MainloopSm90TmaGmmaRmemAWarpSpecializedILi2ENS5_IJNS4_1CILi1EEESB_SB_EEENS1_35KernelTmaWarpSpecializedCooperativeEEENS5_IJNSA_ILi128EEENSA_ILi256EEENSA_ILi64EEEEEENS_10tfloat32_tENS5_IJlSB_lEEESJ_NS5_IJSB_llEEENS4_8TiledMMAINS4_8MMA_AtomIJNS4_4SM904GMMA30MMA_64x256x8_F32TF32TF32_RS_TNILNSP_7ScaleInE1ELSR_1EEEEEENS4_6LayoutINS5_IJNSA_ILi2EEESB_SB_EEENS5_IJSB_NSA_ILi0EEESX_EEEEENS5_IJNS4_10UnderscoreES10_S10_EEEEENS4_13SM90_TMA_LOADENS4_14ComposedLayoutINS4_7SwizzleILi3ELi4ELi3EEENS4_18smem_ptr_flag_bitsILi32EEENSU_INS5_IJNSA_ILi8EEENSA_ILi32EEEEEENS5_IJS1A_SB_EEEEEEEvNS4_8identityES13_NS14_INS15_ILi1ELi4ELi3EEES18_NSU_INS5_IJS19_S19_EEENS5_IJSB_S19_EEEEEEENS4_9Copy_AtomIJNS4_39AutoVectorizingCopyWithAssumedAlignmentILi128EEESJ_EEES1F_EENS_8epilogue10collective6detail29Sm90TmaWarpSpecializedAdapterINS1R_15DefaultEpilogueISJ_SK_SK_NS1Q_6thread17LinearCombinationISJ_Li1EffLNS1V_9ScaleType4KindE0ELNS_15FloatRoundStyleE2ESJ_EENS1_15EpilogueDefaultEEEEEvvEEEEvNT_6ParamsE)
        /*0250*/ 	.short	0x0210
        /*0252*/ 	.short	0x0470


	//----- nvinfo : EIATTR_SW_WAR
	.align		4
.L_44:
        /*0254*/ 	.byte	0x04, 0x36
        /*0256*/ 	.short	(.L_46 - .L_45)
.L_45:
        /*0258*/ 	.word	0x00000008
.L_46:


//--------------------- .nv.callgraph             --------------------------
	.section	.nv.callgraph,"",@"SHT_CUDA_CALLGRAPH"
	.align	4
	.sectionentsize	8
	.align		4
        /*0000*/ 	.word	0x00000000
	.align		4
        /*0004*/ 	.word	0xffffffff
	.align		4
        /*0008*/ 	.word	index@(_ZN7cutlass13device_kernelINS_4gemm6kernel13GemmUniversalIN4cute5tupleIJiiiiEEENS1_10collective13CollectiveMmaINS1_39MainloopSm90TmaGmmaRmemAWarpSpecializedILi2ENS5_IJNS4_1CILi1EEESB_SB_EEENS1_35KernelTmaWarpSpecializedCooperativeEEENS5_IJNSA_ILi128EEENSA_ILi256EEENSA_ILi64EEEEEENS_10tfloat32_tENS5_IJlSB_lEEESJ_NS5_IJSB_llEEENS4_8TiledMMAINS4_8MMA_AtomIJNS4_4SM904GMMA30MMA_64x256x8_F32TF32TF32_RS_TNILNSP_7ScaleInE1ELSR_1EEEEEENS4_6LayoutINS5_IJNSA_ILi2EEESB_SB_EEENS5_IJSB_NSA_ILi0EEESX_EEEEENS5_IJNS4_10UnderscoreES10_S10_EEEEENS4_13SM90_TMA_LOADENS4_14ComposedLayoutINS4_7SwizzleILi3ELi4ELi3EEENS4_18smem_ptr_flag_bitsILi32EEENSU_INS5_IJNSA_ILi8EEENSA_ILi32EEEEEENS5_IJS1A_SB_EEEEEEEvNS4_8identityES13_NS14_INS15_ILi1ELi4ELi3EEES18_NSU_INS5_IJS19_S19_EEENS5_IJSB_S19_EEEEEEENS4_9Copy_AtomIJNS4_39AutoVectorizingCopyWithAssumedAlignmentILi128EEESJ_EEES1F_EENS_8epilogue10collective6detail29Sm90TmaWarpSpecializedAdapterINS1R_15DefaultEpilogueISJ_SK_SK_NS1Q_6thread17LinearCombinationISJ_Li1EffLNS1V_9ScaleType4KindE0ELNS_15FloatRoundStyleE2ESJ_EENS1_15EpilogueDefaultEEEEEvvEEEEvNT_6ParamsE)
	.align		4
        /*000c*/ 	.word	index@(__assertfail)
	.align		4
        /*0010*/ 	.word	0x00000000
	.align		4
        /*0014*/ 	.word	0xfffffffe
	.align		4
        /*0018*/ 	.word	0x00000000
	.align		4
        /*001c*/ 	.word	0xfffffffd
	.align		4
        /*0020*/ 	.word	0x00000000
	.align		4
        /*0024*/ 	.word	0xfffffffc


//--------------------- .nv.constant4             --------------------------
	.section	.nv.constant4,"a",@progbits
	.align	8
	.align		8
.nv.constant4:
        /*0000*/ 	.dword	__assertfail
	.align		8
        /*0008*/ 	.dword	__unnamed_1
	.align		8
        /*0010*/ 	.dword	__unnamed_2
	.align		8
        /*0018*/ 	.dword	_ZN40_INTERNAL_e205f1da_4_k_cu_7f49b698_332084cuda3std3__45__cpo5beginE
	.align		8
        /*0020*/ 	.dword	_ZN40_INTERNAL_e205f1da_4_k_cu_7f49b698_332084cuda3std3__45__cpo3endE
	.align		8
        /*0028*/ 	.dword	_ZN40_INTERNAL_e205f1da_4_k_cu_7f49b698_332084cuda3std3__45__cpo6cbeginE
	.align		8
        /*0030*/ 	.dword	_ZN40_INTERNAL_e205f1da_4_k_cu_7f49b698_332084cuda3std3__45__cpo4cendE
	.align		8
        /*0038*/ 	.dword	_ZN40_INTERNAL_e205f1da_4_k_cu_7f49b698_332084cuda3std3__442_GLOBAL__N__e205f1da_4_k_cu_7f49b698_332086ignoreE
	.align		8
        /*0040*/ 	.dword	_ZN40_INTERNAL_e205f1da_4_k_cu_7f49b698_332084cuda3std3__419piecewise_constructE
	.align		8
        /*0048*/ 	.dword	_ZN40_INTERNAL_e205f1da_4_k_cu_7f49b698_332084cuda3std3__48in_placeE
	.align		8
        /*0050*/ 	.dword	_ZN40_INTERNAL_e205f1da_4_k_cu_7f49b698_332084cuda3std6ranges3__45__cpo4swapE
	.align		8
        /*0058*/ 	.dword	_ZN40_INTERNAL_e205f1da_4_k_cu_7f49b698_332084cuda3std6ranges3__45__cpo9iter_moveE
	.align		8
        /*0060*/ 	.dword	_ZN40_INTERNAL_e205f1da_4_k_cu_7f49b698_332084cute7productE
	.align		8
        /*0068*/ 	.dword	_ZN40_INTERNAL_e205f1da_4_k_cu_7f49b698_332084cute1_E
	.align		8
        /*0070*/ 	.dword	$str$24
	.align		8
        /*0078*/ 	.dword	$str$25


//--------------------- .text._ZN7cutlass13device_kernelINS_4gemm6kernel13GemmUniversalIN4cute5tupleIJiiiiEEENS1_10collective13CollectiveMmaINS1_39MainloopSm90TmaGmmaRmemAWarpSpecializedILi2ENS5_IJNS4_1CILi1EEESB_SB_EEENS1_35KernelTmaWarpSpecializedCooperativeEEENS5_IJNSA_ILi128EEENSA_ILi256EEENSA_ILi64EEEEEENS_10tfloat32_tENS5_IJlSB_lEEESJ_NS5_IJSB_llEEENS4_8TiledMMAINS4_8MMA_AtomIJNS4_4SM904GMMA30MMA_64x256x8_F32TF32TF32_RS_TNILNSP_7ScaleInE1ELSR_1EEEEEENS4_6LayoutINS5_IJNSA_ILi2EEESB_SB_EEENS5_IJSB_NSA_ILi0EEESX_EEEEENS5_IJNS4_10UnderscoreES10_S10_EEEEENS4_13SM90_TMA_LOADENS4_14ComposedLayoutINS4_7SwizzleILi3ELi4ELi3EEENS4_18smem_ptr_flag_bitsILi32EEENSU_INS5_IJNSA_ILi8EEENSA_ILi32EEEEEENS5_IJS1A_SB_EEEEEEEvNS4_8identityES13_NS14_INS15_ILi1ELi4ELi3EEES18_NSU_INS5_IJS19_S19_EEENS5_IJSB_S19_EEEEEEENS4_9Copy_AtomIJNS4_39AutoVectorizingCopyWithAssumedAlignmentILi128EEESJ_EEES1F_EENS_8epilogue10collective6detail29Sm90TmaWarpSpecializedAdapterINS1R_15DefaultEpilogueISJ_SK_SK_NS1Q_6thread17LinearCombinationISJ_Li1EffLNS1V_9ScaleType4KindE0ELNS_15FloatRoundStyleE2ESJ_EENS1_15EpilogueDefaultEEEEEvvEEEEvNT_6ParamsE --------------------------
	.section	.text._ZN7cutlass13device_kernelINS_4gemm6kernel13GemmUniversalIN4cute5tupleIJiiiiEEENS1_10collective13CollectiveMmaINS1_39MainloopSm90TmaGmmaRmemAWarpSpecializedILi2ENS5_IJNS4_1CILi1EEESB_SB_EEENS1_35KernelTmaWarpSpecializedCooperativeEEENS5_IJNSA_ILi128EEENSA_ILi256EEENSA_ILi64EEEEEENS_10tfloat32_tENS5_IJlSB_lEEESJ_NS5_IJSB_llEEENS4_8TiledMMAINS4_8MMA_AtomIJNS4_4SM904GMMA30MMA_64x256x8_F32TF32TF32_RS_TNILNSP_7ScaleInE1ELSR_1EEEEEENS4_6LayoutINS5_IJNSA_ILi2EEESB_SB_EEENS5_IJSB_NSA_ILi0EEESX_EEEEENS5_IJNS4_10UnderscoreES10_S10_EEEEENS4_13SM90_TMA_LOADENS4_14ComposedLayoutINS4_7SwizzleILi3ELi4ELi3EEENS4_18smem_ptr_flag_bitsILi32EEENSU_INS5_IJNSA_ILi8EEENSA_ILi32EEEEEENS5_IJS1A_SB_EEEEEEEvNS4_8identityES13_NS14_INS15_ILi1ELi4ELi3EEES18_NSU_INS5_IJS19_S19_EEENS5_IJSB_S19_EEEEEEENS4_9Copy_AtomIJNS4_39AutoVectorizingCopyWithAssumedAlignmentILi128EEESJ_EEES1F_EENS_8epilogue10collective6detail29Sm90TmaWarpSpecializedAdapterINS1R_15DefaultEpilogueISJ_SK_SK_NS1Q_6thread17LinearCombinationISJ_Li1EffLNS1V_9ScaleType4KindE0ELNS_15FloatRoundStyleE2ESJ_EENS1_15EpilogueDefaultEEEEEvvEEEEvNT_6ParamsE,"ax",@progbits
	.align	128
.text._ZN7cutlass13device_kernelINS_4gemm6kernel13GemmUniversalIN4cute5tupleIJiiiiEEENS1_10collective13CollectiveMmaINS1_39MainloopSm90TmaGmmaRmemAWarpSpecializedILi2ENS5_IJNS4_1CILi1EEESB_SB_EEENS1_35KernelTmaWarpSpecializedCooperativeEEENS5_IJNSA_ILi128EEENSA_ILi256EEENSA_ILi64EEEEEENS_10tfloat32_tENS5_IJlSB_lEEESJ_NS5_IJSB_llEEENS4_8TiledMMAINS4_8MMA_AtomIJNS4_4SM904GMMA30MMA_64x256x8_F32TF32TF32_RS_TNILNSP_7ScaleInE1ELSR_1EEEEEENS4_6LayoutINS5_IJNSA_ILi2EEESB_SB_EEENS5_IJSB_NSA_ILi0EEESX_EEEEENS5_IJNS4_10UnderscoreES10_S10_EEEEENS4_13SM90_TMA_LOADENS4_14ComposedLayoutINS4_7SwizzleILi3ELi4ELi3EEENS4_18smem_ptr_flag_bitsILi32EEENSU_INS5_IJNSA_ILi8EEENSA_ILi32EEEEEENS5_IJS1A_SB_EEEEEEEvNS4_8identityES13_NS14_INS15_ILi1ELi4ELi3EEES18_NSU_INS5_IJS19_S19_EEENS5_IJSB_S19_EEEEEEENS4_9Copy_AtomIJNS4_39AutoVectorizingCopyWithAssumedAlignmentILi128EEESJ_EEES1F_EENS_8epilogue10collective6detail29Sm90TmaWarpSpecializedAdapterINS1R_15DefaultEpilogueISJ_SK_SK_NS1Q_6thread17LinearCombinationISJ_Li1EffLNS1V_9ScaleType4KindE0ELNS_15FloatRoundStyleE2ESJ_EENS1_15EpilogueDefaultEEEEEvvEEEEvNT_6ParamsE:
        .type           _ZN7cutlass13device_kernelINS_4gemm6kernel13GemmUniversalIN4cute5tupleIJiiiiEEENS1_10collective13CollectiveMmaINS1_39MainloopSm90TmaGmmaRmemAWarpSpecializedILi2ENS5_IJNS4_1CILi1EEESB_SB_EEENS1_35KernelTmaWarpSpecializedCooperativeEEENS5_IJNSA_ILi128EEENSA_ILi256EEENSA_ILi64EEEEEENS_10tfloat32_tENS5_IJlSB_lEEESJ_NS5_IJSB_llEEENS4_8TiledMMAINS4_8MMA_AtomIJNS4_4SM904GMMA30MMA_64x256x8_F32TF32TF32_RS_TNILNSP_7ScaleInE1ELSR_1EEEEEENS4_6LayoutINS5_IJNSA_ILi2EEESB_SB_EEENS5_IJSB_NSA_ILi0EEESX_EEEEENS5_IJNS4_10UnderscoreES10_S10_EEEEENS4_13SM90_TMA_LOADENS4_14ComposedLayoutINS4_7SwizzleILi3ELi4ELi3EEENS4_18smem_ptr_flag_bitsILi32EEENSU_INS5_IJNSA_ILi8EEENSA_ILi32EEEEEENS5_IJS1A_SB_EEEEEEEvNS4_8identityES13_NS14_INS15_ILi1ELi4ELi3EEES18_NSU_INS5_IJS19_S19_EEENS5_IJSB_S19_EEEEEEENS4_9Copy_AtomIJNS4_39AutoVectorizingCopyWithAssumedAlignmentILi128EEESJ_EEES1F_EENS_8epilogue10collective6detail29Sm90TmaWarpSpecializedAdapterINS1R_15DefaultEpilogueISJ_SK_SK_NS1Q_6thread17LinearCombinationISJ_Li1EffLNS1V_9ScaleType4KindE0ELNS_15FloatRoundStyleE2ESJ_EENS1_15EpilogueDefaultEEEEEvvEEEEvNT_6ParamsE,@function
        .size           _ZN7cutlass13device_kernelINS_4gemm6kernel13GemmUniversalIN4cute5tupleIJiiiiEEENS1_10collective13CollectiveMmaINS1_39MainloopSm90TmaGmmaRmemAWarpSpecializedILi2ENS5_IJNS4_1CILi1EEESB_SB_EEENS1_35KernelTmaWarpSpecializedCooperativeEEENS5_IJNSA_ILi128EEENSA_ILi256EEENSA_ILi64EEEEEENS_10tfloat32_tENS5_IJlSB_lEEESJ_NS5_IJSB_llEEENS4_8TiledMMAINS4_8MMA_AtomIJNS4_4SM904GMMA30MMA_64x256x8_F32TF32TF32_RS_TNILNSP_7ScaleInE1ELSR_1EEEEEENS4_6LayoutINS5_IJNSA_ILi2EEESB_SB_EEENS5_IJSB_NSA_ILi0EEESX_EEEEENS5_IJNS4_10UnderscoreES10_S10_EEEEENS4_13SM90_TMA_LOADENS4_14ComposedLayoutINS4_7SwizzleILi3ELi4ELi3EEENS4_18smem_ptr_flag_bitsILi32EEENSU_INS5_IJNSA_ILi8EEENSA_ILi32EEEEEENS5_IJS1A_SB_EEEEEEEvNS4_8identityES13_NS14_INS15_ILi1ELi4ELi3EEES18_NSU_INS5_IJS19_S19_EEENS5_IJSB_S19_EEEEEEENS4_9Copy_AtomIJNS4_39AutoVectorizingCopyWithAssumedAlignmentILi128EEESJ_EEES1F_EENS_8epilogue10collective6detail29Sm90TmaWarpSpecializedAdapterINS1R_15DefaultEpilogueISJ_SK_SK_NS1Q_6thread17LinearCombinationISJ_Li1EffLNS1V_9ScaleType4KindE0ELNS_15FloatRoundStyleE2ESJ_EENS1_15EpilogueDefaultEEEEEvvEEEEvNT_6ParamsE,(.L_x_333 - _ZN7cutlass13device_kernelINS_4gemm6kernel13GemmUniversalIN4cute5tupleIJiiiiEEENS1_10collective13CollectiveMmaINS1_39MainloopSm90TmaGmmaRmemAWarpSpecializedILi2ENS5_IJNS4_1CILi1EEESB_SB_EEENS1_35KernelTmaWarpSpecializedCooperativeEEENS5_IJNSA_ILi128EEENSA_ILi256EEENSA_ILi64EEEEEENS_10tfloat32_tENS5_IJlSB_lEEESJ_NS5_IJSB_llEEENS4_8TiledMMAINS4_8MMA_AtomIJNS4_4SM904GMMA30MMA_64x256x8_F32TF32TF32_RS_TNILNSP_7ScaleInE1ELSR_1EEEEEENS4_6LayoutINS5_IJNSA_ILi2EEESB_SB_EEENS5_IJSB_NSA_ILi0EEESX_EEEEENS5_IJNS4_10UnderscoreES10_S10_EEEEENS4_13SM90_TMA_LOADENS4_14ComposedLayoutINS4_7SwizzleILi3ELi4ELi3EEENS4_18smem_ptr_flag_bitsILi32EEENSU_INS5_IJNSA_ILi8EEENSA_ILi32EEEEEENS5_IJS1A_SB_EEEEEEEvNS4_8identityES13_NS14_INS15_ILi1ELi4ELi3EEES18_NSU_INS5_IJS19_S19_EEENS5_IJSB_S19_EEEEEEENS4_9Copy_AtomIJNS4_39AutoVectorizingCopyWithAssumedAlignmentILi128EEESJ_EEES1F_EENS_8epilogue10collective6detail29Sm90TmaWarpSpecializedAdapterINS1R_15DefaultEpilogueISJ_SK_SK_NS1Q_6thread17LinearCombinationISJ_Li1EffLNS1V_9ScaleType4KindE0ELNS_15FloatRoundStyleE2ESJ_EENS1_15EpilogueDefaultEEEEEvvEEEEvNT_6ParamsE)
        .other          _ZN7cutlass13device_kernelINS_4gemm6kernel13GemmUniversalIN4cute5tupleIJiiiiEEENS1_10collective13CollectiveMmaINS1_39MainloopSm90TmaGmmaRmemAWarpSpecializedILi2ENS5_IJNS4_1CILi1EEESB_SB_EEENS1_35KernelTmaWarpSpecializedCooperativeEEENS5_IJNSA_ILi128EEENSA_ILi256EEENSA_ILi64EEEEEENS_10tfloat32_tENS5_IJlSB_lEEESJ_NS5_IJSB_llEEENS4_8TiledMMAINS4_8MMA_AtomIJNS4_4SM904GMMA30MMA_64x256x8_F32TF32TF32_RS_TNILNSP_7ScaleInE1ELSR_1EEEEEENS4_6LayoutINS5_IJNSA_ILi2EEESB_SB_EEENS5_IJSB_NSA_ILi0EEESX_EEEEENS5_IJNS4_10UnderscoreES10_S10_EEEEENS4_13SM90_TMA_LOADENS4_14ComposedLayoutINS4_7SwizzleILi3ELi4ELi3EEENS4_18smem_ptr_flag_bitsILi32EEENSU_INS5_IJNSA_ILi8EEENSA_ILi32EEEEEENS5_IJS1A_SB_EEEEEEEvNS4_8identityES13_NS14_INS15_ILi1ELi4ELi3EEES18_NSU_INS5_IJS19_S19_EEENS5_IJSB_S19_EEEEEEENS4_9Copy_AtomIJNS4_39AutoVectorizingCopyWithAssumedAlignmentILi128EEESJ_EEES1F_EENS_8epilogue10collective6detail29Sm90TmaWarpSpecializedAdapterINS1R_15DefaultEpilogueISJ_SK_SK_NS1Q_6thread17LinearCombinationISJ_Li1EffLNS1V_9ScaleType4KindE0ELNS_15FloatRoundStyleE2ESJ_EENS1_15EpilogueDefaultEEEEEvvEEEEvNT_6ParamsE,@"STO_CUDA_ENTRY STV_DEFAULT"
_ZN7cutlass13device_kernelINS_4gemm6kernel13GemmUniversalIN4cute5tupleIJiiiiEEENS1_10collective13CollectiveMmaINS1_39MainloopSm90TmaGmmaRmemAWarpSpecializedILi2ENS5_IJNS4_1CILi1EEESB_SB_EEENS1_35KernelTmaWarpSpecializedCooperativeEEENS5_IJNSA_ILi128EEENSA_ILi256EEENSA_ILi64EEEEEENS_10tfloat32_tENS5_IJlSB_lEEESJ_NS5_IJSB_llEEENS4_8TiledMMAINS4_8MMA_AtomIJNS4_4SM904GMMA30MMA_64x256x8_F32TF32TF32_RS_TNILNSP_7ScaleInE1ELSR_1EEEEEENS4_6LayoutINS5_IJNSA_ILi2EEESB_SB_EEENS5_IJSB_NSA_ILi0EEESX_EEEEENS5_IJNS4_10UnderscoreES10_S10_EEEEENS4_13SM90_TMA_LOADENS4_14ComposedLayoutINS4_7SwizzleILi3ELi4ELi3EEENS4_18smem_ptr_flag_bitsILi32EEENSU_INS5_IJNSA_ILi8EEENSA_ILi32EEEEEENS5_IJS1A_SB_EEEEEEEvNS4_8identityES13_NS14_INS15_ILi1ELi4ELi3EEES18_NSU_INS5_IJS19_S19_EEENS5_IJSB_S19_EEEEEEENS4_9Copy_AtomIJNS4_39AutoVectorizingCopyWithAssumedAlignmentILi128EEESJ_EEES1F_EENS_8epilogue10collective6detail29Sm90TmaWarpSpecializedAdapterINS1R_15DefaultEpilogueISJ_SK_SK_NS1Q_6thread17LinearCombinationISJ_Li1EffLNS1V_9ScaleType4KindE0ELNS_15FloatRoundStyleE2ESJ_EENS1_15EpilogueDefaultEEEEEvvEEEEvNT_6ParamsE:
[----:B------:R-:W0:Y:S01]  /*0000*/  LDC R1, c[0x0][0x28] ;  /* 0x00000a00ff017b82 */ /* 0x000e220000000800 */
[----:B------:R-:W1:Y:S01]  /*0010*/  S2R R18, SR_TID.X ;  /* 0x0000000000127919 */ /* 0x000e620000002100 */
[----:B------:R-:W-:Y:S01]  /*0020*/  ELECT P0, URZ, PT ;  /* 0x00000000003f782f */ /* 0x000fe20003800000 */
[----:B------:R-:W-:Y:S01]  /*0030*/  BSSY B0, `(.L_x_0) ;  /* 0x000000f000007945 */ /* 0x000fe20003800000 */
[--C-:B-1----:R-:W-:Y:S02]  /*0040*/  SHF.R.U32.HI R0, RZ, 0x5, R18.reuse ;  /* 0x00000005ff007819 */ /* 0x102fe40000011612 */
[----:B------:R-:W-:-:S03]  /*0050*/  SHF.R.U32.HI R155, RZ, 0x7, R18 ;  /* 0x00000007ff9b7819 */ /* 0x000fc60000011612 */
[----:B------:R-:W1:Y:S04]  /*0060*/  SHFL.IDX PT, R5, R0, RZ, 0x1f ;  /* 0x00001fff00057589 */ /* 0x000e6800000e0000 */
[----:B------:R2:W3:Y:S01]  /*0070*/  SHFL.IDX PT, R8, R155, RZ, 0x1f ;  /* 0x00001fff9b087589 */ /* 0x0004e200000e0000 */
[----:B-1----:R-:W-:-:S13]  /*0080*/  ISETP.NE.OR P0, PT, R5, RZ, !P0 ;  /* 0x000000ff0500720c */ /* 0x002fda0004705670 */
[----:B0-23--:R-:W-:Y:S05]  /*0090*/  @P0 BRA `(.L_x_1) ;  /* 0x0000000000200947 */ /* 0x00dfea0003800000 */
[----:B------:R-:W-:Y:S02]  /*00a0*/  ULDC.64 UR4, c[0x0][0x198] ;  /* 0x0000660000047ab9 */ /* 0x000fe40000000a00 */
[----:B------:R-:W-:Y:S02]  /*00b0*/  UIADD3 UR6, UP0, UR4, 0xf0, URZ ;  /* 0x000000f004067890 */ /* 0x000fe4000ff1e03f */
[----:B------:R-:W-:Y:S02]  /*00c0*/  UIADD3 UR4, UP1, UR4, 0x1f0, URZ ;  /* 0x000001f004047890 */ /* 0x000fe4000ff3e03f */
[----:B------:R-:W-:Y:S02]  /*00d0*/  UIADD3.X UR7, URZ, UR5, URZ, UP0, !UPT ;  /* 0x000000053f077290 */ /* 0x000fe400087fe43f */
[----:B------:R-:W-:-:S07]  /*00e0*/  UIADD3.X UR5, URZ, UR5, URZ, UP1, !UPT ;  /* 0x000000053f057290 */ /* 0x000fce0008ffe43f */
[----:B------:R0:W-:Y:S02]  /*00f0*/  UTMACCTL.PF [UR6] ;  /* 0x00000000060079b9 */ /* 0x0001e40008040000 */
[----:B------:R0:W-:Y:S02]  /*0100*/  UTMACCTL.PF [UR4] ;  /* 0x00000000040079b9 */ /* 0x0001e40008040000 */
[----:B0-----:R-:W-:Y:S01]  /*0110*/  NOP ;  /* 0x0000000000007918 */ /* 0x001fe20000000000 */
.L_x_1:
[----:B------:R-:W-:Y:S05]  /*0120*/  BSYNC B0 ;  /* 0x0000000000007941 */ /* 0x000fea0003800000 */
.L_x_0:
[----:B------:R-:W0:Y:S02]  /*0130*/  SHFL.IDX PT, R2, R0, RZ, 0x1f ;  /* 0x00001fff00027589 */ /* 0x000e2400000e0000 */
[----:B0-----:R-:W-:-:S13]  /*0140*/  ISETP.NE.AND P0, PT, R2, RZ, PT ;  /* 0x000000ff0200720c */ /* 0x001fda0003f05270 */
[----:B------:R-:W-:Y:S05]  /*0150*/  @P0 BRA `(.L_x_2) ;  /* 0x0000000000480947 */ /* 0x000fea0003800000 */
[----:B------:R-:W0:Y:S01]  /*0160*/  S2UR UR8, SR_CgaCtaId ;  /* 0x00000000000879c3 */ /* 0x000e220000008800 */
[----:B------:R-:W-:Y:S01]  /*0170*/  UMOV UR4, 0x400 ;  /* 0x0000040000047882 */ /* 0x000fe20000000000 */
[----:B------:R-:W-:Y:S01]  /*0180*/  UMOV UR5, 0x1 ;  /* 0x0000000100057882 */ /* 0x000fe20000000000 */
[----:B------:R-:W-:Y:S01]  /*0190*/  UMOV UR6, 0x100 ;  /* 0x0000010000067882 */ /* 0x000fe20000000000 */
[----:B------:R-:W-:Y:S01]  /*01a0*/  ELECT P0, URZ, PT ;  /* 0x00000000003f782f */ /* 0x000fe20003800000 */
[----:B------:R-:W-:-:S04]  /*01b0*/  UIADD3 UR6, -UR6, 0x100000, URZ ;  /* 0x0010000006067890 */ /* 0x000fc8000fffe13f */
[----:B------:R-:W-:Y:S02]  /*01c0*/  USHF.L.U32 UR7, UR6, 0xb, URZ ;  /* 0x0000000b06077899 */ /* 0x000fe4000800063f */
[----:B------:R-:W-:Y:S02]  /*01d0*/  USHF.L.U32 UR6, UR6, 0x1, URZ ;  /* 0x0000000106067899 */ /* 0x000fe4000800063f */
[----:B0-----:R-:W-:Y:S02]  /*01e0*/  ULEA UR8, UR8, UR4, 0x18 ;  /* 0x0000000408087291 */ /* 0x001fe4000f8ec03f */
[----:B------:R-:W-:-:S04]  /*01f0*/  UIADD3 UR4, -UR5, 0x100000, URZ ;  /* 0x0010000005047890 */ /* 0x000fc8000fffe13f */
[----:B------:R-:W-:Y:S02]  /*0200*/  USHF.L.U32 UR5, UR4, 0xb, URZ ;  /* 0x0000000b04057899 */ /* 0x000fe4000800063f */
[----:B------:R-:W-:Y:S01]  /*0210*/  USHF.L.U32 UR4, UR4, 0x1, URZ ;  /* 0x0000000104047899 */ /* 0x000fe2000800063f */
[----:B------:R-:W0:Y:S11]  /*0220*/  FENCE.VIEW.ASYNC.S ;  /* 0x00000000000073c6 */ /* 0x000e360000000000 */
[----:B0-----:R0:W1:Y:S01]  /*0230*/  SYNCS.EXCH.64 URZ, [UR8], UR4 ;  /* 0x00000004083f75b2 */ /* 0x0010620008000100 */
[----:B------:R0:W2:Y:S01]  /*0240*/  SYNCS.EXCH.64 URZ, [UR8+0x10], UR6 ;  /* 0x00001006083f75b2 */ /* 0x0000a20008000100 */
[----:B------:R0:W3:Y:S01]  /*0250*/  SYNCS.EXCH.64 URZ, [UR8+0x8], UR4 ;  /* 0x00000804083f75b2 */ /* 0x0000e20008000100 */
[----:B------:R0:W4:Y:S01]  /*0260*/  SYNCS.EXCH.64 URZ, [UR8+0x18], UR6 ;  /* 0x00001806083f75b2 */ /* 0x0001220008000100 */
[----:B------:R-:W-:Y:S01]  /*0270*/  NOP ;  /* 0x0000000000007918 */ /* 0x000fe20000000000 */
.L_x_2:
[----:B------:R-:W5:Y:S01]  /*0280*/  SHFL.IDX PT, R0, R0, RZ, 0x1f ;  /* 0x00001fff00007589 */ /* 0x000f6200000e0000 */
[----:B------:R-:W-:Y:S01]  /*0290*/  ELECT P0, URZ, PT ;  /* 0x00000000003f782f */ /* 0x000fe20003800000 */
[----:B------:R-:W1:Y:S01]  /*02a0*/  LDC R2, c[0x0][0x65c] ;  /* 0x00019700ff027b82 */ /* 0x000e620000000800 */
[----:B------:R-:W-:Y:S01]  /*02b0*/  SHF.R.S32.HI R6, RZ, 0x1f, R5 ;  /* 0x0000001fff067819 */ /* 0x000fe20000011405 */
[----:B------:R-:W2:Y:S01]  /*02c0*/  S2R R3, SR_CTAID.Y ;  /* 0x0000000000037919 */ /* 0x000ea20000002600 */
[----:B0-----:R-:W-:Y:S01]  /*02d0*/  UMOV UR4, 0x20 ;  /* 0x0000002000047882 */ /* 0x001fe20000000000 */
[----:B------:R-:W-:Y:S01]  /*02e0*/  ISETP.NE.AND P2, PT, R8, RZ, PT ;  /* 0x000000ff0800720c */ /* 0x000fe20003f45270 */
[----:B------:R-:W-:Y:S01]  /*02f0*/  NOP ;  /* 0x0000000000007918 */ /* 0x000fe20000000000 */
[----:B------:R-:W0:Y:S01]  /*0300*/  S2R R4, SR_CTAID.X ;  /* 0x0000000000047919 */ /* 0x000e220000002500 */
[----:B------:R-:W-:Y:S01]  /*0310*/  LEA.HI R6, R6, R5, RZ, 0x2 ;  /* 0x0000000506067211 */ /* 0x000fe200078f10ff */
[----:B------:R-:W-:Y:S01]  /*0320*/  NOP ;  /* 0x0000000000007918 */ /* 0x000fe20000000000 */
[----:B-----5:R-:W-:-:S02]  /*0330*/  ISETP.NE.OR P0, PT, R0, RZ, !P0 ;  /* 0x000000ff0000720c */ /* 0x020fc40004705670 */
[----:B-1----:R-:W-:-:S04]  /*0340*/  ISETP.NE.AND P3, PT, R2, 0x1, PT ;  /* 0x000000010200780c */ /* 0x002fc80003f65270 */
[----:B------:R-:W-:Y:S02]  /*0350*/  P2R R0, PR, RZ, 0x8 ;  /* 0x00000008ff007803 */ /* 0x000fe40000000000 */
[----:B------:R-:W-:-:S05]  /*0360*/  LOP3.LUT R0, R6, 0xfffffffc, RZ, 0xc0, !PT ;  /* 0xfffffffc06007812 */ /* 0x000fca00078ec0ff */
[----:B------:R-:W-:Y:S01]  /*0370*/  VOTEU.ALL UP0, P0 ;  /* 0x00000000003f7886 */ /* 0x000fe20000000000 */
[----:B------:R-:W-:Y:S01]  /*0380*/  IMAD.IADD R0, R5, 0x1, -R0 ;  /* 0x0000000105007824 */ /* 0x000fe200078e0a00 */
[----:B------:R-:W0:Y:S01]  /*0390*/  @P3 LDC R17, c[0x0][0x10] ;  /* 0x00000400ff113b82 */ /* 0x000e220000000800 */
[----:B------:R-:W-:Y:S01]  /*03a0*/  VOTEU.ALL UP1, P0 ;  /* 0x00000000003f7886 */ /* 0x000fe20000020000 */
[----:B--2---:R-:W-:Y:S01]  /*03b0*/  @P3 IMAD.MOV.U32 R6, RZ, RZ, R3 ;  /* 0x000000ffff063224 */ /* 0x004fe200078e0003 */
[----:B------:R-:W-:Y:S01]  /*03c0*/  @!UP0 UMOV UR6, 0x400 ;  /* 0x0000040000068882 */ /* 0x000fe20000000000 */
[----:B------:R-:W-:-:S04]  /*03d0*/  @!UP0 UIADD3 UR4, -UR4, 0x100000, URZ ;  /* 0x0010000004048890 */ /* 0x000fc8000fffe13f */
[----:B------:R-:W-:Y:S02]  /*03e0*/  @!UP0 USHF.L.U32 UR5, UR4, 0xb, URZ ;  /* 0x0000000b04058899 */ /* 0x000fe4000800063f */
[----:B------:R-:W-:Y:S01]  /*03f0*/  @!UP0 USHF.L.U32 UR4, UR4, 0x1, URZ ;  /* 0x0000000104048899 */ /* 0x000fe2000800063f */
[----:B------:R-:W-:Y:S02]  /*0400*/  @P3 IMAD.MOV.U32 R7, RZ, RZ, RZ ;  /* 0x000000ffff073224 */ /* 0x000fe400078e00ff */
[----:B------:R-:W-:Y:S01]  /*0410*/  IMAD.MOV.U32 R5, RZ, RZ, RZ ;  /* 0x000000ffff057224 */ /* 0x000fe200078e00ff */
[----:B------:R-:W1:Y:S01]  /*0420*/  @!UP0 S2UR UR7, SR_CgaCtaId ;  /* 0x00000000000789c3 */ /* 0x000e620000008800 */
[----:B------:R-:W-:-:S07]  /*0430*/  @P3 IMAD.MOV.U32 R11, RZ, RZ, RZ ;  /* 0x000000ffff0b3224 */ /* 0x000fce00078e00ff */
[----:B------:R-:W2:Y:S01]  /*0440*/  @!P3 LDC R9, c[0x0][0xc] ;  /* 0x00000300ff09bb82 */ /* 0x000ea20000000800 */
[----:B0-----:R-:W-:-:S04]  /*0450*/  @P3 IMAD.WIDE.U32 R16, R4, R17, R6 ;  /* 0x0000001104103225 */ /* 0x001fc800078e0006 */
[----:B------:R-:W-:Y:S01]  /*0460*/  @P3 IMAD.IADD R17, R17, 0x1, R11 ;  /* 0x0000000111113824 */ /* 0x000fe200078e020b */
[----:B-1----:R-:W-:Y:S01]  /*0470*/  @!UP0 ULEA UR6, UR7, UR6, 0x18 ;  /* 0x0000000607068291 */ /* 0x002fe2000f8ec03f */
[----:B------:R-:W-:Y:S01]  /*0480*/  VOTEU.ALL UP0, P0 ;  /* 0x00000000003f7886 */ /* 0x000fe20000000000 */
[----:B------:R-:W-:-:S04]  /*0490*/  ISETP.NE.AND P0, PT, R0, 0x3, PT ;  /* 0x000000030000780c */ /* 0x000fc80003f05270 */
[----:B------:R-:W-:Y:S01]  /*04a0*/  ISETP.EQ.OR P0, PT, R0, RZ, !P0 ;  /* 0x000000ff0000720c */ /* 0x000fe20004702670 */
[----:B--2---:R-:W-:-:S03]  /*04b0*/  @!P3 IMAD.WIDE.U32 R6, R9, R3, R4 ;  /* 0x000000030906b225 */ /* 0x004fc600078e0004 */
[C---:B------:R-:W-:Y:S01]  /*04c0*/  ISETP.EQ.AND P0, PT, R8.reuse, RZ, P0 ;  /* 0x000000ff0800720c */ /* 0x040fe20000702270 */
[----:B------:R-:W-:Y:S01]  /*04d0*/  VIADD R8, R8, 0xffffffff ;  /* 0xffffffff08087836 */ /* 0x000fe20000000000 */
[----:B------:R-:W0:Y:S02]  /*04e0*/  FENCE.VIEW.ASYNC.S ;  /* 0x00000000000073c6 */ /* 0x000e240000000000 */
[----:B0-----:R0:W3:Y:S01]  /*04f0*/  @!UP0 SYNCS.EXCH.64 URZ, [UR6+0x30], UR4 ;  /* 0x00003004063f85b2 */ /* 0x0010e20008000100 */
[----:B------:R-:W-:Y:S01]  /*0500*/  @!P3 IMAD.MOV.U32 R16, RZ, RZ, R6 ;  /* 0x000000ffff10b224 */ /* 0x000fe200078e0006 */
[----:B------:R-:W-:Y:S01]  /*0510*/  SEL R19, RZ, 0x1, !P0 ;  /* 0x00000001ff137807 */ /* 0x000fe20004000000 */
[----:B------:R-:W-:Y:S01]  /*0520*/  @!P3 IMAD.MOV.U32 R17, RZ, RZ, R7 ;  /* 0x000000ffff11b224 */ /* 0x000fe200078e0007 */
[----:B------:R-:W-:-:S04]  /*0530*/  ISETP.GE.U32.AND P1, PT, R8, 0x2, PT ;  /* 0x000000020800780c */ /* 0x000fc80003f26070 */
[----:B------:R-:W-:Y:S01]  /*0540*/  SEL R19, R19, 0x2, P1 ;  /* 0x0000000213137807 */ /* 0x000fe20000800000 */
[----:B------:R0:W3:Y:S01]  /*0550*/  @!UP1 SYNCS.EXCH.64 URZ, [UR6+0x38], UR4 ;  /* 0x00003804063f95b2 */ /* 0x0000e20008000100 */
[----:B------:R-:W-:Y:S01]  /*0560*/  NOP ;  /* 0x0000000000007918 */ /* 0x000fe20000000000 */
[----:B---34-:R-:W-:Y:S06]  /*0570*/  BAR.SYNC.DEFER_BLOCKING 0x0 ;  /* 0x0000000000007b1d */ /* 0x018fec0000010000 */
[----:B------:R-:W-:Y:S05]  /*0580*/  @!P2 BRA `(.L_x_3) ;  /* 0x000000a800c4a947 */ /* 0x000fea0003800000 */
[----:B------:R-:W-:-:S13]  /*0590*/  ISETP.GT.U32.AND P0, PT, R8, 0x1, PT ;  /* 0x000000010800780c */ /* 0x000fda0003f04070 */
[----:B0-----:R-:W-:Y:S05]  /*05a0*/  @P0 EXIT ;  /* 0x000000000000094d */ /* 0x001fea0003800000 */
[----:B------:R-:W-:Y:S01]  /*05b0*/  ULDC.64 UR4, c[0x0][0x650] ;  /* 0x0001940000047ab9 */ /* 0x000fe20000000a00 */
[----:B------:R-:W-:Y:S01]  /*05c0*/  PRMT R0, RZ, 0x7610, R0 ;  /* 0x00007610ff007816 */ /* 0x000fe20000000000 */
[----:B------:R-:W-:Y:S01]  /*05d0*/  IMAD.MOV.U32 R154, RZ, RZ, -0x1 ;  /* 0xffffffffff9a7424 */ /* 0x000fe200078e00ff */
[----:B------:R-:W-:Y:S01]  /*05e0*/  ISETP.GE.U32.AND P0, PT, R16, UR4, PT ;  /* 0x0000000410007c0c */ /* 0x000fe2000bf06070 */
[----:B------:R-:W-:Y:S02]  /*05f0*/  IMAD.MOV.U32 R152, RZ, RZ, -0x1 ;  /* 0xffffffffff987424 */ /* 0x000fe400078e00ff */
[----:B------:R-:W-:Y:S01]  /*0600*/  IMAD.MOV.U32 R153, RZ, RZ, -0x1 ;  /* 0xffffffffff997424 */ /* 0x000fe200078e00ff */
[----:B------:R-:W-:-:S13]  /*0610*/  ISETP.GE.U32.AND.EX P0, PT, R17, UR5, PT, P0 ;  /* 0x0000000511007c0c */ /* 0x000fda000bf06100 */
[----:B------:R-:W-:Y:S05]  /*0620*/  @P0 BRA `(.L_x_4) ;  /* 0x0000000400540947 */ /* 0x000fea0003800000 */
[----:B------:R-:W0:Y:S01]  /*0630*/  LDC.64 R14, c[0x0][0x628] ;  /* 0x00018a00ff0e7b82 */ /* 0x000e220000000a00 */
[----:B------:R-:W-:Y:S02]  /*0640*/  IMAD.MOV.U32 R6, RZ, RZ, R16 ;  /* 0x000000ffff067224 */ /* 0x000fe400078e0010 */
[----:B------:R-:W-:-:S05]  /*0650*/  IMAD.MOV.U32 R7, RZ, RZ, R17 ;  /* 0x000000ffff077224 */ /* 0x000fca00078e0011 */
[----:B------:R-:W1:Y:S08]  /*0660*/  LDC R0, c[0x0][0x630] ;  /* 0x00018c00ff007b82 */ /* 0x000e700000000800 */
[----:B------:R-:W2:Y:S01]  /*0670*/  LDC.64 R20, c[0x0][0x620] ;  /* 0x00018800ff147b82 */ /* 0x000ea20000000a00 */
[----:B0-----:R-:W-:-:S04]  /*0680*/  ISETP.NE.U32.AND P0, PT, R14, RZ, PT ;  /* 0x000000ff0e00720c */ /* 0x001fc80003f05070 */
[----:B------:R-:W-:-:S13]  /*0690*/  ISETP.NE.AND.EX P0, PT, R15, RZ, PT, P0 ;  /* 0x000000ff0f00720c */ /* 0x000fda0003f05300 */
[----:B-12---:R-:W-:Y:S05]  /*06a0*/  @!P0 BRA `(.L_x_5) ;  /* 0x0000000000288947 */ /* 0x006fea0003800000 */
[----:B------:R-:W0:Y:S02]  /*06b0*/  LDC R11, c[0x0][0x634] ;  /* 0x00018d00ff0b7b82 */ /* 0x000e240000000800 */
[----:B0-----:R-:W-:-:S05]  /*06c0*/  IADD3 R11, P0, R16, R11, RZ ;  /* 0x0000000b100b7210 */ /* 0x001fca0007f1e0ff */
[----:B------:R-:W-:-:S04]  /*06d0*/  IMAD.X R13, RZ, RZ, R17, P0 ;  /* 0x000000ffff0d7224 */ /* 0x000fc800000e0611 */
[----:B------:R-:W-:-:S04]  /*06e0*/  IMAD.WIDE.U32 R6, R13, R14, RZ ;  /* 0x0000000e0d067225 */ /* 0x000fc800078e00ff */
[----:B------:R-:W-:-:S04]  /*06f0*/  IMAD.WIDE.U32 R8, P0, R11, R15, R6 ;  /* 0x0000000f0b087225 */ /* 0x000fc80007800006 */
[----:B------:R-:W-:-:S04]  /*0700*/  IMAD.WIDE.U32 R6, R11, R14, RZ ;  /* 0x0000000e0b067225 */ /* 0x000fc800078e00ff */
[----:B------:R-:W-:Y:S01]  /*0710*/  IMAD.X R11, RZ, RZ, RZ, P0 ;  /* 0x000000ffff0b7224 */ /* 0x000fe200000e06ff */
[----:B------:R-:W-:Y:S01]  /*0720*/  IADD3 RZ, P0, R7, R8, RZ ;  /* 0x0000000807ff7210 */ /* 0x000fe20007f1e0ff */
[----:B------:R-:W-:-:S04]  /*0730*/  IMAD.MOV.U32 R10, RZ, RZ, R9 ;  /* 0x000000ffff0a7224 */ /* 0x000fc800078e0009 */
[----:B------:R-:W-:-:S08]  /*0740*/  IMAD.WIDE.U32.X R6, R13, R15, R10, P0 ;  /* 0x0000000f0d067225 */ /* 0x000fd000000e040a */
.L_x_5:
[-CC-:B------:R-:W-:Y:S01]  /*0750*/  SHF.R.U64 R153, R6, R0.reuse, R7.reuse ;  /* 0x0000000006997219 */ /* 0x180fe20000001207 */
[----:B------:R-:W0:Y:S01]  /*0760*/  LDC R10, c[0x0][0x618] ;  /* 0x00018600ff0a7b82 */ /* 0x000e220000000800 */
[----:B------:R-:W-:Y:S01]  /*0770*/  SHF.R.U32.HI R5, RZ, R0, R7 ;  /* 0x00000000ff057219 */ /* 0x000fe20000011607 */
[----:B------:R-:W-:Y:S01]  /*0780*/  ULDC UR4, c[0x0][0x150] ;  /* 0x0000540000047ab9 */ /* 0x000fe20000000800 */
[----:B------:R-:W-:Y:S02]  /*0790*/  IADD3 R9, P0, RZ, -R153, RZ ;  /* 0x80000099ff097210 */ /* 0x000fe40007f1e0ff */
[----:B------:R-:W-:-:S03]  /*07a0*/  I2FP.F32.U32 R0, R4 ;  /* 0x0000000400007245 */ /* 0x000fc60000201000 */
[----:B------:R-:W1:Y:S01]  /*07b0*/  LDC.64 R26, c[0x0][0x640] ;  /* 0x00019000ff1a7b82 */ /* 0x000e620000000a00 */
[----:B------:R-:W-:Y:S02]  /*07c0*/  IMAD.X R11, RZ, RZ, ~R5, P0 ;  /* 0x000000ffff0b7224 */ /* 0x000fe400000e0e05 */
[----:B------:R-:W-:Y:S01]  /*07d0*/  FMUL R0, R0, UR4 ;  /* 0x0000000400007c20 */ /* 0x000fe20008400000 */
[----:B------:R-:W-:Y:S01]  /*07e0*/  IMAD.WIDE.U32 R6, R9, R20, R16 ;  /* 0x0000001409067225 */ /* 0x000fe200078e0010 */
[----:B------:R-:W-:-:S03]  /*07f0*/  ULDC UR4, c[0x0][0x154] ;  /* 0x0000550000047ab9 */ /* 0x000fc60000000800 */
[----:B------:R-:W-:Y:S01]  /*0800*/  IMAD R8, R11, R20, RZ ;  /* 0x000000140b087224 */ /* 0x000fe200078e02ff */
[----:B------:R-:W2:Y:S01]  /*0810*/  LDC R5, c[0x0][0x144] ;  /* 0x00005100ff057b82 */ /* 0x000ea20000000800 */
[----:B------:R-:W3:Y:S02]  /*0820*/  F2I.U32.TRUNC.NTZ R0, R0 ;  /* 0x0000000000007305 */ /* 0x000ee4000020f000 */
[----:B------:R-:W-:-:S04]  /*0830*/  IMAD R9, R9, R21, R8 ;  /* 0x0000001509097224 */ /* 0x000fc800078e0208 */
[----:B------:R-:W-:Y:S01]  /*0840*/  IMAD.IADD R7, R7, 0x1, R9 ;  /* 0x0000000107077824 */ /* 0x000fe200078e0209 */
[----:B------:R-:W4:Y:S01]  /*0850*/  LDC R12, c[0x0][0x608] ;  /* 0x00018200ff0c7b82 */ /* 0x000f220000000800 */
[----:B------:R-:W-:-:S03]  /*0860*/  IMAD.MOV.U32 R9, RZ, RZ, -0x1 ;  /* 0xffffffffff097424 */ /* 0x000fc600078e00ff */
[-CC-:B0-----:R-:W-:Y:S02]  /*0870*/  SHF.R.U64 R20, R6, R10.reuse, R7.reuse ;  /* 0x0000000a06147219 */ /* 0x181fe40000001207 */
[----:B------:R-:W-:Y:S02]  /*0880*/  I2FP.F32.U32 R6, R3 ;  /* 0x0000000300067245 */ /* 0x000fe40000201000 */
[----:B------:R-:W0:Y:S01]  /*0890*/  LDC R24, c[0x0][0x658] ;  /* 0x00019600ff187b82 */ /* 0x000e220000000800 */
[----:B-1----:R-:W-:Y:S01]  /*08a0*/  ISETP.NE.U32.AND P0, PT, R26, RZ, PT ;  /* 0x000000ff1a00720c */ /* 0x002fe20003f05070 */
[----:B---3--:R-:W-:Y:S01]  /*08b0*/  IMAD.MOV R8, RZ, RZ, -R0 ;  /* 0x000000ffff087224 */ /* 0x008fe200078e0a00 */
[----:B------:R-:W-:Y:S01]  /*08c0*/  SHF.R.U32.HI R7, RZ, R10, R7 ;  /* 0x0000000aff077219 */ /* 0x000fe20000011607 */
[----:B------:R-:W-:Y:S01]  /*08d0*/  FMUL R6, R6, UR4 ;  /* 0x0000000406067c20 */ /* 0x000fe20008400000 */
[----:B------:R-:W-:-:S03]  /*08e0*/  ISETP.NE.AND.EX P0, PT, R27, RZ, PT, P0 ;  /* 0x000000ff1b00720c */ /* 0x000fc60003f05300 */
[----:B------:R-:W1:Y:S01]  /*08f0*/  LDC R14, c[0x0][0x148] ;  /* 0x00005200ff0e7b82 */ /* 0x000e620000000800 */
[----:B--2---:R-:W-:-:S07]  /*0900*/  IMAD R0, R5, R8, R4 ;  /* 0x0000000805007224 */ /* 0x004fce00078e0204 */
[----:B------:R-:W2:Y:S01]  /*0910*/  LDC R22, c[0x0][0x600] ;  /* 0x00018000ff167b82 */ /* 0x000ea20000000800 */
[-CC-:B----4-:R-:W-:Y:S02]  /*0920*/  SHF.R.U64 R28, R20, R12.reuse, R7.reuse ;  /* 0x0000000c141c7219 */ /* 0x190fe40000001207 */
[----:B------:R-:W-:Y:S01]  /*0930*/  SHF.R.U32.HI R5, RZ, R12, R7 ;  /* 0x0000000cff057219 */ /* 0x000fe20000011607 */
[----:B------:R-:W-:Y:S01]  /*0940*/  IMAD.MOV.U32 R7, RZ, RZ, 0x1 ;  /* 0x00000001ff077424 */ /* 0x000fe200078e00ff */
[----:B------:R3:W4:Y:S03]  /*0950*/  F2I.U32.TRUNC.NTZ R12, R6 ;  /* 0x00000006000c7305 */ /* 0x000726000020f000 */
[----:B------:R-:W1:Y:S01]  /*0960*/  LDC R15, c[0x0][0x648] ;  /* 0x00019200ff0f7b82 */ /* 0x000e620000000800 */
[-C--:B0-----:R-:W-:Y:S02]  /*0970*/  SHF.L.U32 R4, R9, R24.reuse, RZ ;  /* 0x0000001809047219 */ /* 0x081fe400000006ff */
[----:B------:R-:W-:-:S02]  /*0980*/  SHF.R.U64 R30, R28, R24, R5 ;  /* 0x000000181c1e7219 */ /* 0x000fc40000001205 */
[----:B------:R-:W-:Y:S02]  /*0990*/  LOP3.LUT R11, RZ, R4, RZ, 0x33, !PT ;  /* 0x00000004ff0b7212 */ /* 0x000fe400078e33ff */
[-C--:B------:R-:W-:Y:S01]  /*09a0*/  SHF.R.U32.HI R5, RZ, R24.reuse, R5 ;  /* 0x00000018ff057219 */ /* 0x080fe20000011605 */
[----:B------:R-:W0:Y:S01]  /*09b0*/  LDC R21, c[0x0][0x638] ;  /* 0x00018e00ff157b82 */ /* 0x000e220000000800 */
[----:B------:R-:W-:Y:S01]  /*09c0*/  SHF.L.U32 R10, R7, R24, RZ ;  /* 0x00000018070a7219 */ /* 0x000fe200000006ff */
[----:B------:R-:W-:-:S06]  /*09d0*/  IMAD.MOV.U32 R4, RZ, RZ, R30 ;  /* 0x000000ffff047224 */ /* 0x000fcc00078e001e */
[----:B------:R-:W0:Y:S01]  /*09e0*/  LDC R154, c[0x0][0x610] ;  /* 0x00018400ff9a7b82 */ /* 0x000e220000000800 */
[----:B---34-:R-:W-:Y:S05]  /*09f0*/  @!P0 BRA `(.L_x_6) ;  /* 0x0000000000288947 */ /* 0x018fea0003800000 */
[----:B------:R-:W3:Y:S02]  /*0a00*/  LDC R9, c[0x0][0x64c] ;  /* 0x00019300ff097b82 */ /* 0x000ee40000000800 */
[----:B---3--:R-:W-:-:S05]  /*0a10*/  IADD3 R9, P0, R30, R9, RZ ;  /* 0x000000091e097210 */ /* 0x008fca0007f1e0ff */
        /* <DEDUP_REMOVED lines=8> */
.L_x_6:
[----:B-1----:R-:W-:Y:S01]  /*0aa0*/  SHF.R.U64 R4, R4, R15, R5 ;  /* 0x0000000f04047219 */ /* 0x002fe20000001205 */
[----:B--2---:R-:W-:Y:S01]  /*0ab0*/  VIADD R5, R22, 0xffffffff ;  /* 0xffffffff16057836 */ /* 0x004fe20000000000 */
[----:B------:R-:W-:Y:S01]  /*0ac0*/  LOP3.LUT R11, R28, R11, RZ, 0xc0, !PT ;  /* 0x0000000b1c0b7212 */ /* 0x000fe200078ec0ff */
[----:B------:R-:W-:Y:S02]  /*0ad0*/  IMAD.MOV R12, RZ, RZ, -R12 ;  /* 0x000000ffff0c7224 */ /* 0x000fe400078e0a0c */
[----:B------:R-:W-:Y:S01]  /*0ae0*/  IMAD.MOV R6, RZ, RZ, -R4 ;  /* 0x000000ffff067224 */ /* 0x000fe200078e0a04 */
[----:B------:R-:W-:Y:S01]  /*0af0*/  LOP3.LUT R5, R20, R5, RZ, 0xc0, !PT ;  /* 0x0000000514057212 */ /* 0x000fe200078ec0ff */
[----:B------:R-:W-:Y:S02]  /*0b00*/  @P3 IMAD R0, R14, R12, R3 ;  /* 0x0000000c0e003224 */ /* 0x000fe400078e0203 */
[----:B------:R-:W-:Y:S02]  /*0b10*/  IMAD R11, R10, R4, R11 ;  /* 0x000000040a0b7224 */ /* 0x000fe400078e020b */
[----:B0-----:R-:W-:-:S02]  /*0b20*/  IMAD R3, R6, R21, R30 ;  /* 0x0000001506037224 */ /* 0x001fc400078e021e */
[----:B------:R-:W-:Y:S02]  /*0b30*/  IMAD R154, R11, R154, R0 ;  /* 0x0000009a0b9a7224 */ /* 0x000fe400078e0200 */
[----:B------:R-:W-:Y:S02]  /*0b40*/  IMAD R3, R3, R22, R5 ;  /* 0x0000001603037224 */ /* 0x000fe400078e0205 */
[----:B------:R-:W-:-:S03]  /*0b50*/  IMAD.MOV.U32 R0, RZ, RZ, 0x1 ;  /* 0x00000001ff007424 */ /* 0x000fc600078e00ff */
[----:B------:R-:W-:Y:S02]  /*0b60*/  SEL R152, R3, R154, !P3 ;  /* 0x0000009a03987207 */ /* 0x000fe40005800000 */
[----:B------:R-:W-:-:S07]  /*0b70*/  SEL R154, R154, R3, !P3 ;  /* 0x000000039a9a7207 */ /* 0x000fce0005800000 */
.L_x_4:
[----:B------:R-:W-:-:S08]  /*0b80*/  NOP ;  /* 0x0000000000007918 */ /* 0x000fd00000000000 */
[----:B------:R-:W0:Y:S02]  /*0b90*/  USETMAXREG.TRY_ALLOC.CTAPOOL UP0, 0xe8 ;  /* 0x000000e8000079c8 */ /* 0x000e240008000600 */
[----:B0-----:R-:W-:-:S13]  /*0ba0*/  PLOP3.LUT P0, PT, PT, PT, UP0, 0x80, 0x0 ;  /* 0x000000000000781c */ /* 0x001fda0003f0f008 */
[----:B------:R-:W-:Y:S05]  /*0bb0*/  @!P0 BRA `(.L_x_4) ;  /* 0xfffffffc00f08947 */ /* 0x000fea000383ffff */
[----:B------:R-:W-:Y:S01]  /*0bc0*/  ULDC.64 UR4, c[0x0][0x598] ;  /* 0x0001660000047ab9 */ /* 0x000fe20000000a00 */
[----:B------:R-:W-:Y:S01]  /*0bd0*/  ULDC.64 UR36, c[0x0][0x208] ;  /* 0x0000820000247ab9 */ /* 0x000fe20000000a00 */
[----:B------:R-:W-:-:S04]  /*0be0*/  ISETP.NE.U32.AND P0, PT, RZ, UR4, PT ;  /* 0x00000004ff007c0c */ /* 0x000fc8000bf05070 */
[----:B------:R-:W-:-:S13]  /*0bf0*/  ISETP.NE.AND.EX P0, PT, RZ, UR5, PT, P0 ;  /* 0x00000005ff007c0c */ /* 0x000fda000bf05300 */
[----:B------:R-:W-:Y:S05]  /*0c00*/  @!P0 BRA `(.L_x_7) ;  /* 0x00000000001c8947 */ /* 0x000fea0003800000 */
[----:B------:R-:W0:Y:S02]  /*0c10*/  LDC.64 R4, c[0x0][0x598] ;  /* 0x00016600ff047b82 */ /* 0x000e240000000a00 */
[----:B0-----:R-:W2:Y:S02]  /*0c20*/  LDG.E.64 R4, desc[UR36][R4.64] ;  /* 0x0000002404047981 */ /* 0x001ea4000c1e1b00 */
[----:B--2---:R-:W-:-:S04]  /*0c30*/  ISETP.NE.U32.AND P0, PT, R4, RZ, PT ;  /* 0x000000ff0400720c */ /* 0x004fc80003f05070 */
[----:B------:R-:W-:-:S13]  /*0c40*/  ISETP.NE.AND.EX P0, PT, R5, RZ, PT, P0 ;  /* 0x000000ff0500720c */ /* 0x000fda0003f05300 */
[----:B------:R-:W-:Y:S05]  /*0c50*/  @!P0 BRA `(.L_x_7) ;  /* 0x0000000000088947 */ /* 0x000fea0003800000 */
[----:B------:R0:W5:Y:S01]  /*0c60*/  LD.E R156, desc[UR36][R4.64] ;  /* 0x00000024049c7980 */ /* 0x000162000c101900 */
[----:B------:R-:W-:Y:S05]  /*0c70*/  BRA `(.L_x_8) ;  /* 0x0000000000247947 */ /* 0x000fea0003800000 */
.L_x_7:
[----:B------:R-:W-:Y:S02]  /*0c80*/  ULDC.64 UR4, c[0x0][0x588] ;  /* 0x0001620000047ab9 */ /* 0x000fe40000000a00 */
[----:B------:R-:W-:-:S04]  /*0c90*/  ISETP.NE.U32.AND P0, PT, RZ, UR4, PT ;  /* 0x00000004ff007c0c */ /* 0x000fc8000bf05070 */
[----:B------:R-:W-:-:S13]  /*0ca0*/  ISETP.NE.AND.EX P0, PT, RZ, UR5, PT, P0 ;  /* 0x00000005ff007c0c */ /* 0x000fda000bf05300 */
[----:B------:R-:W-:Y:S05]  /*0cb0*/  @!P0 BRA `(.L_x_9) ;  /* 0x00000000000c8947 */ /* 0x000fea0003800000 */
[----:B------:R-:W0:Y:S02]  /*0cc0*/  LDC.64 R156, c[0x0][0x588] ;  /* 0x00016200ff9c7b82 */ /* 0x000e240000000a00 */
[----:B0-----:R1:W5:Y:S01]  /*0cd0*/  LDG.E R156, desc[UR36][R156.64] ;  /* 0x000000249c9c7981 */ /* 0x001362000c1e1900 */
[----:B------:R-:W-:Y:S05]  /*0ce0*/  BRA `(.L_x_8) ;  /* 0x0000000000087947 */ /* 0x000fea0003800000 */
.L_x_9:
[----:B------:R-:W-:Y:S02]  /*0cf0*/  ULDC UR4, c[0x0][0x580] ;  /* 0x0001600000047ab9 */ /* 0x000fe40000000800 */
[----:B------:R-:W-:-:S07]  /*0d00*/  IMAD.U32 R156, RZ, RZ, UR4 ;  /* 0x00000004ff9c7e24 */ /* 0x000fce000f8e00ff */
.L_x_8:
[----:B------:R-:W-:Y:S02]  /*0d10*/  ULDC.64 UR4, c[0x0][0x5a0] ;  /* 0x0001680000047ab9 */ /* 0x000fe40000000a00 */
[----:B------:R-:W-:-:S04]  /*0d20*/  ISETP.NE.U32.AND P0, PT, RZ, UR4, PT ;  /* 0x00000004ff007c0c */ /* 0x000fc8000bf05070 */
[----:B------:R-:W-:-:S13]  /*0d30*/  ISETP.NE.AND.EX P0, PT, RZ, UR5, PT, P0 ;  /* 0x00000005ff007c0c */ /* 0x000fda000bf05300 */
[----:B------:R-:W-:Y:S05]  /*0d40*/  @!P0 BRA `(.L_x_10) ;  /* 0x00000000001c8947 */ /* 0x000fea0003800000 */
[----:B0-----:R-:W0:Y:S02]  /*0d50*/  LDC.64 R4, c[0x0][0x5a0] ;  /* 0x00016800ff047b82 */ /* 0x001e240000000a00 */
[----:B0-----:R-:W2:Y:S02]  /*0d60*/  LDG.E.64 R4, desc[UR36][R4.64] ;  /* 0x0000002404047981 */ /* 0x001ea4000c1e1b00 */
[----:B--2---:R-:W-:-:S04]  /*0d70*/  ISETP.NE.U32.AND P0, PT, R4, RZ, PT ;  /* 0x000000ff0400720c */ /* 0x004fc80003f05070 */
[----:B------:R-:W-:-:S13]  /*0d80*/  ISETP.NE.AND.EX P0, PT, R5, RZ, PT, P0 ;  /* 0x000000ff0500720c */ /* 0x000fda0003f05300 */
[----:B------:R-:W-:Y:S05]  /*0d90*/  @!P0 BRA `(.L_x_10) ;  /* 0x0000000000088947 */ /* 0x000fea0003800000 */
[----:B-1----:R0:W5:Y:S01]  /*0da0*/  LD.E R157, desc[UR36][R4.64] ;  /* 0x00000024049d7980 */ /* 0x002162000c101900 */
[----:B------:R-:W-:Y:S05]  /*0db0*/  BRA `(.L_x_11) ;  /* 0x0000000000247947 */ /* 0x000fea0003800000 */
.L_x_10:
[----:B------:R-:W-:Y:S02]  /*0dc0*/  ULDC.64 UR4, c[0x0][0x590] ;  /* 0x0001640000047ab9 */ /* 0x000fe40000000a00 */
[----:B------:R-:W-:-:S04]  /*0dd0*/  ISETP.NE.U32.AND P0, PT, RZ, UR4, PT ;  /* 0x00000004ff007c0c */ /* 0x000fc8000bf05070 */
[----:B------:R-:W-:-:S13]  /*0de0*/  ISETP.NE.AND.EX P0, PT, RZ, UR5, PT, P0 ;  /* 0x00000005ff007c0c */ /* 0x000fda000bf05300 */
[----:B------:R-:W-:Y:S05]  /*0df0*/  @!P0 BRA `(.L_x_12) ;  /* 0x00000000000c8947 */ /* 0x000fea0003800000 */
[----:B0-----:R-:W1:Y:S02]  /*0e00*/  LDC.64 R4, c[0x0][0x590] ;  /* 0x00016400ff047b82 */ /* 0x001e640000000a00 */
[----:B-1----:R1:W5:Y:S01]  /*0e10*/  LDG.E R157, desc[UR36][R4.64] ;  /* 0x00000024049d7981 */ /* 0x002362000c1e1900 */
[----:B------:R-:W-:Y:S05]  /*0e20*/  BRA `(.L_x_11) ;  /* 0x0000000000087947 */ /* 0x000fea0003800000 */
.L_x_12:
[----:B------:R-:W-:Y:S02]  /*0e30*/  ULDC UR4, c[0x0][0x584] ;  /* 0x0001610000047ab9 */ /* 0x000fe40000000800 */
[----:B-1----:R-:W-:-:S07]  /*0e40*/  IMAD.U32 R157, RZ, RZ, UR4 ;  /* 0x00000004ff9d7e24 */ /* 0x002fce000f8e00ff */
.L_x_11:
[----:B------:R-:W-:-:S13]  /*0e50*/  LOP3.LUT P0, RZ, R0, 0xff, RZ, 0xc0, !PT ;  /* 0x000000ff00ff7812 */ /* 0x000fda000780c0ff */
[----:B------:R-:W-:Y:S05]  /*0e60*/  @!P0 EXIT ;  /* 0x000000000000894d */ /* 0x000fea0003800000 */
[----:B------:R-:W-:Y:S01]  /*0e70*/  ULDC UR4, c[0x0][0x28c] ;  /* 0x0000a30000047ab9 */ /* 0x000fe20000000800 */
[----:B------:R-:W-:Y:S01]  /*0e80*/  LOP3.LUT R158, R19, 0x1, RZ, 0xfc, !PT ;  /* 0x00000001139e7812 */ /* 0x000fe200078efcff */
[----:B------:R-:W-:Y:S01]  /*0e90*/  UIADD3 UR4, UR4, 0x3f, URZ ;  /* 0x0000003f04047890 */ /* 0x000fe2000fffe03f */
[----:B------:R-:W-:Y:S01]  /*0ea0*/  UMOV UR38, URZ ;  /* 0x0000003f00267c82 */ /* 0x000fe20008000000 */
[----:B------:R-:W-:Y:S02]  /*0eb0*/  UMOV UR39, URZ ;  /* 0x0000003f00277c82 */ /* 0x000fe40008000000 */
[----:B------:R-:W-:-:S04]  /*0ec0*/  USHF.R.S32.HI UR5, URZ, 0x1f, UR4 ;  /* 0x0000001f3f057899 */ /* 0x000fc80008011404 */
[----:B------:R-:W-:-:S04]  /*0ed0*/  ULEA.HI UR5, UR5, UR4, URZ, 0x6 ;  /* 0x0000000405057291 */ /* 0x000fc8000f8f303f */
[----:B------:R-:W-:-:S12]  /*0ee0*/  USHF.R.S32.HI UR40, URZ, 0x6, UR5 ;  /* 0x000000063f287899 */ /* 0x000fd80008011405 */
.L_x_297:
[----:B--2---:R-:W2:Y:S01]  /*0ef0*/  S2R R3, SR_CgaCtaId ;  /* 0x0000000000037919 */ /* 0x004ea20000008800 */
[----:B------:R-:W-:-:S04]  /*0f00*/  MOV R0, 0x400 ;  /* 0x0000040000007802 */ /* 0x000fc80000000f00 */
[----:B--2--5:R-:W-:-:S05]  /*0f10*/  LEA R24, R3, R0, 0x18 ;  /* 0x0000000003187211 */ /* 0x024fca00078ec0ff */
[----:B------:R-:W-:-:S05]  /*0f20*/  VIADD R0, R24, 0x800 ;  /* 0x0000080018007836 */ /* 0x000fca0000000000 */
[----:B------:R-:W-:-:S13]  /*0f30*/  LOP3.LUT P0, RZ, R0, 0x9f, RZ, 0xc0, !PT ;  /* 0x0000009f00ff7812 */ /* 0x000fda000780c0ff */
[----:B-1-34-:R-:W-:Y:S05]  /*0f40*/  @!P0 BRA `(.L_x_13) ;  /* 0x0000000000408947 */ /* 0x01afea0003800000 */
[----:B------:R-:W-:Y:S01]  /*0f50*/  MOV R0, 0x0 ;  /* 0x0000000000007802 */ /* 0x000fe20000000f00 */
[----:B------:R-:W-:Y:S01]  /*0f60*/  ULDC.64 UR4, c[0x4][0x70] ;  /* 0x01001c0000047ab9 */ /* 0x000fe20000000a00 */
[----:B------:R-:W-:Y:S01]  /*0f70*/  ULDC.64 UR6, c[0x4][0x8] ;  /* 0x0100020000067ab9 */ /* 0x000fe20000000a00 */
[----:B01----:R-:W-:Y:S01]  /*0f80*/  IMAD.U32 R4, RZ, RZ, UR4 ;  /* 0x00000004ff047e24 */ /* 0x003fe2000f8e00ff */
[----:B------:R0:W1:Y:S01]  /*0f90*/  LDC.64 R14, c[0x4][R0] ;  /* 0x01000000000e7b82 */ /* 0x0000620000000a00 */
[----:B------:R-:W-:Y:S01]  /*0fa0*/  IMAD.U32 R5, RZ, RZ, UR5 ;  /* 0x00000005ff057e24 */ /* 0x000fe2000f8e00ff */
[----:B------:R-:W-:Y:S01]  /*0fb0*/  ULDC.64 UR4, c[0x4][0x78] ;  /* 0x01001e0000047ab9 */ /* 0x000fe20000000a00 */
[----:B------:R-:W-:Y:S02]  /*0fc0*/  IMAD.U32 R10, RZ, RZ, UR6 ;  /* 0x00000006ff0a7e24 */ /* 0x000fe4000f8e00ff */
[----:B------:R-:W-:Y:S02]  /*0fd0*/  IMAD.U32 R6, RZ, RZ, UR4 ;  /* 0x00000004ff067e24 */ /* 0x000fe4000f8e00ff */
[----:B------:R-:W-:-:S02]  /*0fe0*/  IMAD.U32 R7, RZ, RZ, UR5 ;  /* 0x00000005ff077e24 */ /* 0x000fc4000f8e00ff */
[----:B------:R-:W-:Y:S02]  /*0ff0*/  IMAD.U32 R11, RZ, RZ, UR7 ;  /* 0x00000007ff0b7e24 */ /* 0x000fe4000f8e00ff */
[----:B------:R-:W-:Y:S02]  /*1000*/  IMAD.MOV.U32 R8, RZ, RZ, 0x70 ;  /* 0x00000070ff087424 */ /* 0x000fe400078e00ff */
[----:B------:R-:W-:Y:S02]  /*1010*/  IMAD.MOV.U32 R12, RZ, RZ, 0x1 ;  /* 0x00000001ff0c7424 */ /* 0x000fe400078e00ff */
[----:B0-----:R-:W-:-:S07]  /*1020*/  IMAD.MOV.U32 R13, RZ, RZ, RZ ;  /* 0x000000ffff0d7224 */ /* 0x001fce00078e00ff */
[----:B------:R-:W-:-:S07]  /*1030*/  LEPC R20, `(.L_x_13) ;  /* 0x000000001014794e */ /* 0x000fce0000000000 */
[----:B-1---5:R-:W-:Y:S05]  /*1040*/  CALL.ABS.NOINC R14 ;  /* 0x000000000e007343 */ /* 0x022fea0003c00000 */
.L_x_13:
[----:B------:R-:W-:-:S05]  /*1050*/  VIADD R25, R24, 0x10800 ;  /* 0x0001080018197836 */ /* 0x000fca0000000000 */
[----:B------:R-:W-:-:S13]  /*1060*/  LOP3.LUT P0, RZ, R25, 0x3ff, RZ, 0xc0, !PT ;  /* 0x000003ff19ff7812 */ /* 0x000fda000780c0ff */
[----:B------:R-:W-:Y:S05]  /*1070*/  @!P0 BRA `(.L_x_14) ;  /* 0x00000000007c8947 */ /* 0x000fea0003800000 */
        /* <DEDUP_REMOVED lines=16> */
.L_x_15:
[----:B------:R-:W0:Y:S01]  /*1180*/  LDC.64 R22, c[0x4][R22] ;  /* 0x0100000016167b82 */ /* 0x000e220000000a00 */
[----:B------:R-:W-:Y:S01]  /*1190*/  ULDC.64 UR4, c[0x4][0x70] ;  /* 0x01001c0000047ab9 */ /* 0x000fe20000000a00 */
[----:B------:R-:W-:Y:S01]  /*11a0*/  ULDC.64 UR6, c[0x4][0x10] ;  /* 0x0100040000067ab9 */ /* 0x000fe20000000a00 */
[----:B------:R-:W-:Y:S02]  /*11b0*/  IMAD.U32 R4, RZ, RZ, UR4 ;  /* 0x00000004ff047e24 */ /* 0x000fe4000f8e00ff */
        /* <DEDUP_REMOVED lines=8> */
[----:B------:R-:W-:-:S07]  /*1240*/  IMAD.MOV.U32 R13, RZ, RZ, RZ ;  /* 0x000000ffff0d7224 */ /* 0x000fce00078e00ff */
[----:B------:R-:W-:-:S07]  /*1250*/  LEPC R20, `(.L_x_14) ;  /* 0x000000001014794e */ /* 0x000fce0000000000 */
[----:B0-----:R-:W-:Y:S05]  /*1260*/  CALL.ABS.NOINC R22 ;  /* 0x0000000016007343 */ /* 0x001fea0003c00000 */
.L_x_14:
[----:B------:R-:W-:Y:S01]  /*1270*/  UMOV UR4, 0xffffffff ;  /* 0xffffffff00047882 */ /* 0x000fe20000000000 */
[----:B------:R-:W-:Y:S02]  /*1280*/  LOP3.LUT R13, R18, 0x80, RZ, 0xc0, !PT ;  /* 0x00000080120d7812 */ /* 0x000fe400078ec0ff */
[----:B------:R-:W-:Y:S02]  /*1290*/  ISETP.NE.AND P0, PT, R158, 0x3, PT ;  /* 0x000000039e00780c */ /* 0x000fe40003f05270 */
[----:B------:R-:W-:Y:S01]  /*12a0*/  SHF.R.U32.HI R13, RZ, 0x7, R13 ;  /* 0x00000007ff0d7819 */ /* 0x000fe2000001160d */
[----:B------:R-:W-:Y:S10]  /*12b0*/  BRA.DIV UR4, `(.L_x_16) ;  /* 0x000000ba04a87947 */ /* 0x000ff4000b800000 */
.L_x_323:
[----:B------:R-:W-:Y:S05]  /*12c0*/  @!P0 BRA `(.L_x_17) ;  /* 0x0000000000048947 */ /* 0x000fea0003800000 */
[----:B------:R-:W-:Y:S01]  /*12d0*/  BPT.TRAP 0x1 ;  /* 0x000000040000795c */ /* 0x000fe20000300000 */
.L_x_17:
[----:B------:R-:W-:Y:S02]  /*12e0*/  IMAD.U32 R0, RZ, RZ, UR38 ;  /* 0x00000026ff007e24 */ /* 0x000fe4000f8e00ff */
[----:B------:R-:W-:-:S03]  /*12f0*/  IMAD.U32 R3, RZ, RZ, UR39 ;  /* 0x00000027ff037e24 */ /* 0x000fc6000f8e00ff */
[----:B------:R-:W-:Y:S01]  /*1300*/  SHF.L.U32 R0, R0, 0x1f, RZ ;  /* 0x0000001f00007819 */ /* 0x000fe200000006ff */
[----:B------:R-:W-:-:S04]  /*1310*/  IMAD R3, R3, 0x8, R24 ;  /* 0x0000000803037824 */ /* 0x000fc800078e0218 */
[----:B------:R2:W3:Y:S01]  /*1320*/  SYNCS.PHASECHK.TRANS64.TRYWAIT P1, [R3+URZ], R0 ;  /* 0x00000000030075a7 */ /* 0x0004e2000802017f */
[----:B------:R-:W-:Y:S05]  /*1330*/  @!P0 BRA `(.L_x_18) ;  /* 0x0000000000048947 */ /* 0x000fea0003800000 */
[----:B------:R-:W-:Y:S01]  /*1340*/  BPT.TRAP 0x1 ;  /* 0x000000040000795c */ /* 0x000fe20000300000 */
.L_x_18:
[----:B---3--:R-:W-:Y:S05]  /*1350*/  @P1 BRA `(.L_x_19) ;  /* 0x0000000000081947 */ /* 0x008fea0003800000 */
[----:B------:R-:W3:Y:S02]  /*1360*/  SYNCS.PHASECHK.TRANS64.TRYWAIT P1, [R3+URZ], R0 ;  /* 0x00000000030075a7 */ /* 0x000ee4000802017f */
[----:B---3--:R-:W-:Y:S05]  /*1370*/  @!P1 BRA `(.L_x_20) ;  /* 0x000000b800949947 */ /* 0x008fea0003800000 */
.L_x_19:
[----:B------:R-:W-:-:S04]  /*1380*/  UIADD3 UR4, UR39, 0x1, URZ ;  /* 0x0000000127047890 */ /* 0x000fc8000fffe03f */
[----:B------:R-:W-:Y:S02]  /*1390*/  UISETP.NE.AND UP0, UPT, UR4, 0x2, UPT ;  /* 0x000000020400788c */ /* 0x000fe4000bf05270 */
[----:B--23--:R-:W-:Y:S02]  /*13a0*/  IMAD.U32 R3, RZ, RZ, UR4 ;  /* 0x00000004ff037e24 */ /* 0x00cfe4000f8e00ff */
[----:B------:R-:W-:Y:S02]  /*13b0*/  USEL UR4, URZ, 0x1, UP0 ;  /* 0x000000013f047887 */ /* 0x000fe40008000000 */
[----:B------:R-:W-:Y:S02]  /*13c0*/  PLOP3.LUT P1, PT, PT, PT, UP0, 0x80, 0x0 ;  /* 0x000000000000781c */ /* 0x000fe40003f2f008 */
[----:B------:R-:W-:Y:S02]  /*13d0*/  ULOP3.LUT UR4, UR38, UR4, URZ, 0x3c, !UPT ;  /* 0x0000000426047292 */ /* 0x000fe4000f8e3c3f */
[----:B------:R-:W-:-:S04]  /*13e0*/  SEL R3, R3, RZ, P1 ;  /* 0x000000ff03037207 */ /* 0x000fc80000800000 */
[----:B------:R-:W-:Y:S01]  /*13f0*/  IMAD.U32 R15, RZ, RZ, UR4 ;  /* 0x00000004ff0f7e24 */ /* 0x000fe2000f8e00ff */
[----:B------:R-:W-:Y:S06]  /*1400*/  @!P0 BRA `(.L_x_21) ;  /* 0x0000000000048947 */ /* 0x000fec0003800000 */
[----:B------:R-:W-:Y:S01]  /*1410*/  BPT.TRAP 0x1 ;  /* 0x000000040000795c */ /* 0x000fe20000300000 */
.L_x_21:
[----:B------:R-:W-:Y:S01]  /*1420*/  SHF.R.U32.HI R0, RZ, 0x2, R18 ;  /* 0x00000002ff007819 */ /* 0x000fe20000011612 */
[C---:B------:R-:W-:Y:S01]  /*1430*/  IMAD.SHL.U32 R9, R18.reuse, 0x8, RZ ;  /* 0x0000000812097824 */ /* 0x040fe200078e00ff */
[----:B------:R-:W-:Y:S01]  /*1440*/  USHF.L.U32 UR4, UR39, 0xd, URZ ;  /* 0x0000000d27047899 */ /* 0x000fe2000800063f */
[----:B01----:R-:W-:Y:S01]  /*1450*/  IMAD.SHL.U32 R5, R18, 0x20, RZ ;  /* 0x0000002012057824 */ /* 0x003fe200078e00ff */
[C---:B------:R-:W-:Y:S01]  /*1460*/  LOP3.LUT R6, R0.reuse, 0x3, RZ, 0xc0, !PT ;  /* 0x0000000300067812 */ /* 0x040fe200078ec0ff */
[----:B------:R-:W-:Y:S01]  /*1470*/  IMAD.MOV.U32 R10, RZ, RZ, 0x90 ;  /* 0x00000090ff0a7424 */ /* 0x000fe200078e00ff */
[----:B------:R-:W-:Y:S01]  /*1480*/  LOP3.LUT R7, R0, 0x4, RZ, 0xc0, !PT ;  /* 0x0000000400077812 */ /* 0x000fe200078ec0ff */
[----:B------:R-:W-:Y:S01]  /*1490*/  IMAD.U32 R12, RZ, RZ, UR40 ;  /* 0x00000028ff0c7e24 */ /* 0x000fe2000f8e00ff */
[----:B------:R-:W-:Y:S02]  /*14a0*/  LOP3.LUT R4, R9, 0x18, R6, 0xe2, !PT ;  /* 0x0000001809047812 */ /* 0x000fe400078ee206 */
[----:B------:R-:W-:-:S02]  /*14b0*/  LOP3.LUT R8, R5, 0x1c00, RZ, 0xc0, !PT ;  /* 0x00001c0005087812 */ /* 0x000fc400078ec0ff */
[----:B------:R-:W-:Y:S02]  /*14c0*/  LOP3.LUT R4, R4, R7, RZ, 0xfc, !PT ;  /* 0x0000000704047212 */ /* 0x000fe400078efcff */
[----:B------:R-:W-:Y:S02]  /*14d0*/  LOP3.LUT P1, RZ, R0, 0x4, RZ, 0xc0, !PT ;  /* 0x0000000400ff7812 */ /* 0x000fe4000782c0ff */
[----:B------:R-:W-:Y:S02]  /*14e0*/  LOP3.LUT R5, R4, R8, RZ, 0xfc, !PT ;  /* 0x0000000804057212 */ /* 0x000fe400078efcff */
[----:B------:R-:W-:Y:S02]  /*14f0*/  SEL R10, R10, 0x70, !P1 ;  /* 0x000000700a0a7807 */ /* 0x000fe40004800000 */
[----:B------:R-:W-:Y:S02]  /*1500*/  LOP3.LUT R4, R5, UR4, RZ, 0xfc, !PT ;  /* 0x0000000405047c12 */ /* 0x000fe4000f8efcff */
[----:B------:R-:W-:-:S02]  /*1510*/  SHF.L.U32 R13, R15, 0x1f, RZ ;  /* 0x0000001f0f0d7819 */ /* 0x000fc400000006ff */
[----:B------:R-:W-:Y:S01]  /*1520*/  ISETP.NE.AND P2, PT, R12, 0x1, PT ;  /* 0x000000010c00780c */ /* 0x000fe20003f45270 */
[--C-:B------:R-:W-:Y:S02]  /*1530*/  IMAD R9, R4, 0x4, R24.reuse ;  /* 0x0000000404097824 */ /* 0x100fe400078e0218 */
[----:B------:R-:W-:Y:S02]  /*1540*/  IMAD R4, R3, 0x8, R24 ;  /* 0x0000000803047824 */ /* 0x000fe400078e0218 */
[----:B------:R-:W-:Y:S02]  /*1550*/  IMAD.IADD R11, R9, 0x1, R10 ;  /* 0x00000001090b7824 */ /* 0x000fe400078e020a */
[----:B------:R0:W1:Y:S01]  /*1560*/  SYNCS.PHASECHK.TRANS64.TRYWAIT P1, [R4+URZ], R13 ;  /* 0x0000000d040075a7 */ /* 0x000062000802017f */
[----:B------:R0:W2:Y:S05]  /*1570*/  LDS R160, [R9+0x800] ;  /* 0x0008000009a07984 */ /* 0x0000aa0000000800 */
[----:B------:R-:W-:Y:S05]  /*1580*/  WARPSYNC.ALL ;  /* 0x0000000000007948 */ /* 0x000fea0003800000 */
[----:B------:R-:W-:Y:S04]  /*1590*/  LDS R161, [R9+0x1000] ;  /* 0x0010000009a17984 */ /* 0x000fe80000000800 */
[----:B------:R-:W-:Y:S04]  /*15a0*/  LDS R164, [R9+0x900] ;  /* 0x0009000009a47984 */ /* 0x000fe80000000800 */
[----:B------:R-:W-:Y:S04]  /*15b0*/  LDS R165, [R9+0x1100] ;  /* 0x0011000009a57984 */ /* 0x000fe80000000800 */
[----:B------:R-:W-:Y:S04]  /*15c0*/  LDS R162, [R11+0x800] ;  /* 0x000800000ba27984 */ /* 0x000fe80000000800 */
[----:B------:R-:W2:Y:S04]  /*15d0*/  LDS R163, [R11+0x1000] ;  /* 0x001000000ba37984 */ /* 0x000ea80000000800 */
[----:B------:R-:W-:Y:S04]  /*15e0*/  LDS R166, [R11+0x900] ;  /* 0x000900000ba67984 */ /* 0x000fe80000000800 */
[----:B------:R-:W3:Y:S01]  /*15f0*/  LDS R167, [R11+0x1100] ;  /* 0x001100000ba77984 */ /* 0x000ee20000000800 */
[----:B------:R-:W-:Y:S01]  /*1600*/  R2UR UR4, R25 ;  /* 0x00000000190472ca */ /* 0x000fe200000e0000 */
[----:B------:R-:W-:Y:S01]  /*1610*/  UMOV UR7, 0x40000040 ;  /* 0x4000004000077882 */ /* 0x000fe20000000000 */
[----:B--2---:R-:W-:Y:S01]  /*1620*/  WARPGROUP.ARRIVE ;  /* 0x00000000000079c5 */ /* 0x004fe20000000000 */
[----:B------:R-:W-:-:S10]  /*1630*/  UMOV UR11, 0x40000040 ;  /* 0x40000040000b7882 */ /* 0x000fd40000000000 */
[----:B------:R-:W-:-:S04]  /*1640*/  USHF.R.U32.HI UR4, URZ, 0x4, UR4 ;  /* 0x000000043f047899 */ /* 0x000fc80008011604 */
[----:B------:R-:W-:-:S04]  /*1650*/  ULOP3.LUT UR4, UR4, 0x3fff, URZ, 0xc0, !UPT ;  /* 0x00003fff04047892 */ /* 0x000fc8000f8ec03f */
[----:B------:R-:W-:-:S04]  /*1660*/  ULOP3.LUT UR4, UR4, 0x10000, URZ, 0xfc, !UPT ;  /* 0x0001000004047892 */ /* 0x000fc8000f8efc3f */
[----:B------:R-:W-:-:S04]  /*1670*/  ULEA UR6, UR39, UR4, 0xc ;  /* 0x0000000427067291 */ /* 0x000fc8000f8e603f */
[----:B------:R-:W-:-:S05]  /*1680*/  UIADD3 UR8, UR6, 0x2, URZ ;  /* 0x0000000206087890 */ /* 0x000fca000fffe03f */
[----:B------:R-:W-:Y:S01]  /*1690*/  HGMMA.64x256x8.F32.TF32 R24, R160, gdesc[UR4], RZ, !UPT, gsb0 ;  /* 0x07e00004a0187df0 */ /* 0x000fe2000c0028ff */
[----:B------:R-:W-:Y:S01]  /*16a0*/  UMOV UR7, 0x40000040 ;  /* 0x4000004000077882 */ /* 0x000fe20000000000 */
[----:B------:R-:W-:Y:S01]  /*16b0*/  UMOV UR10, UR8 ;  /* 0x00000008000a7c82 */ /* 0x000fe20008000000 */
[----:B------:R-:W-:Y:S01]  /*16c0*/  UIADD3 UR8, UR6, 0x4, URZ ;  /* 0x0000000406087890 */ /* 0x000fe2000fffe03f */
[----:B------:R-:W-:Y:S02]  /*16d0*/  WARPGROUP.DEPBAR.LE gsb0, 0x0 ;  /* 0x00008000000079c5 */ /* 0x000fe40000010000 */
[----:B---3--:R-:W-:-:S15]  /*16e0*/  WARPGROUP.ARRIVE ;  /* 0x00000000000079c5 */ /* 0x008fde0000000000 */
[----:B------:R-:W-:-:S07]  /*16f0*/  NOP ;  /* 0x0000000000007918 */ /* 0x000fce0000000000 */
[----:B------:R-:W-:Y:S01]  /*1700*/  HGMMA.64x256x8.F32.TF32 R24, R164, gdesc[UR8], R24, gsb0 ;  /* 0x07e00008a4187df0 */ /* 0x000fe20008002818 */
[----:B------:R-:W-:Y:S01]  /*1710*/  UMOV UR10, UR8 ;  /* 0x00000008000a7c82 */ /* 0x000fe20008000000 */
[----:B------:R-:W-:Y:S01]  /*1720*/  UMOV UR11, 0x40000040 ;  /* 0x40000040000b7882 */ /* 0x000fe20000000000 */
[----:B------:R-:W-:Y:S01]  /*1730*/  UIADD3 UR8, UR6, 0x6, URZ ;  /* 0x0000000606087890 */ /* 0x000fe2000fffe03f */
[----:B------:R-:W-:Y:S02]  /*1740*/  WARPGROUP.DEPBAR.LE gsb0, 0x0 ;  /* 0x00008000000079c5 */ /* 0x000fe40000010000 */
[----:B------:R-:W-:Y:S04]  /*1750*/  LDS R160, [R9+0xa00] ;  /* 0x000a000009a07984 */ /* 0x000fe80000000800 */
[----:B------:R-:W-:Y:S04]  /*1760*/  LDS R161, [R9+0x1200] ;  /* 0x0012000009a17984 */ /* 0x000fe80000000800 */
[----:B------:R-:W-:Y:S04]  /*1770*/  LDS R162, [R11+0xa00] ;  /* 0x000a00000ba27984 */ /* 0x000fe80000000800 */
[----:B------:R-:W2:Y:S02]  /*1780*/  LDS R163, [R11+0x1200] ;  /* 0x001200000ba37984 */ /* 0x000ea40000000800 */
[----:B--2---:R-:W-:-:S08]  /*1790*/  WARPGROUP.ARRIVE ;  /* 0x00000000000079c5 */ /* 0x004fd00000000000 */
        /* <DEDUP_REMOVED lines=23> */
[----:B------:R-:W-:Y:S02]  /*1910*/  UIADD3 UR8, UR6, 0x804, URZ ;  /* 0x0000080406087890 */ /* 0x000fe4000fffe03f */
[----:B------:R-:W-:Y:S01]  /*1920*/  UIADD3 UR6, UR6, 0x806, URZ ;  /* 0x0000080606067890 */ /* 0x000fe2000fffe03f */
[----:B------:R-:W-:Y:S02]  /*1930*/  WARPGROUP.DEPBAR.LE gsb0, 0x0 ;  /* 0x00008000000079c5 */ /* 0x000fe40000010000 */
[----:B------:R-:W-:Y:S04]  /*1940*/  LDS R160, [R9+0xd00] ;  /* 0x000d000009a07984 */ /* 0x000fe80000000800 */
[----:B------:R-:W-:Y:S04]  /*1950*/  LDS R161, [R9+0x1500] ;  /* 0x0015000009a17984 */ /* 0x000fe80000000800 */
[----:B------:R-:W-:Y:S04]  /*1960*/  LDS R162, [R11+0xd00] ;  /* 0x000d00000ba27984 */ /* 0x000fe80000000800 */
[----:B------:R-:W2:Y:S02]  /*1970*/  LDS R163, [R11+0x1500] ;  /* 0x001500000ba37984 */ /* 0x000ea40000000800 */
[----:B--2---:R-:W-:-:S06]  /*1980*/  WARPGROUP.ARRIVE ;  /* 0x00000000000079c5 */ /* 0x004fcc0000000000 */
[----:B------:R-:W-:Y:S01]  /*1990*/  HGMMA.64x256x8.F32.TF32 R24, R160, gdesc[UR8], R24, gsb0 ;  /* 0x07e00008a0187df0 */ /* 0x000fe20008002818 */
[----:B------:R-:W-:Y:S01]  /*19a0*/  UMOV UR10, UR8 ;  /* 0x00000008000a7c82 */ /* 0x000fe20008000000 */
[----:B------:R-:W-:Y:S01]  /*19b0*/  UMOV UR11, 0x40000040 ;  /* 0x40000040000b7882 */ /* 0x000fe20000000000 */
[----:B------:R-:W-:Y:S02]  /*19c0*/  WARPGROUP.DEPBAR.LE gsb0, 0x0 ;  /* 0x00008000000079c5 */ /* 0x000fe40000010000 */
[----:B------:R-:W-:Y:S04]  /*19d0*/  LDS R160, [R9+0xe00] ;  /* 0x000e000009a07984 */ /* 0x000fe80000000800 */
[----:B------:R-:W-:Y:S04]  /*19e0*/  LDS R161, [R9+0x1600] ;  /* 0x0016000009a17984 */ /* 0x000fe80000000800 */
[----:B------:R-:W-:Y:S04]  /*19f0*/  LDS R162, [R11+0xe00] ;  /* 0x000e00000ba27984 */ /* 0x000fe80000000800 */
[----:B------:R-:W2:Y:S02]  /*1a00*/  LDS R163, [R11+0x1600] ;  /* 0x001600000ba37984 */ /* 0x000ea40000000800 */
[----:B--2---:R-:W-:-:S09]  /*1a10*/  WARPGROUP.ARRIVE ;  /* 0x00000000000079c5 */ /* 0x004fd20000000000 */
[----:B------:R-:W-:Y:S03]  /*1a20*/  HGMMA.64x256x8.F32.TF32 R24, R160, gdesc[UR8], R24, gsb0 ;  /* 0x07e00008a0187df0 */ /* 0x000fe60008002818 */
        /* <DEDUP_REMOVED lines=8> */
[----:B------:R-:W-:Y:S05]  /*1ab0*/  @!P2 BRA `(.L_x_22) ;  /* 0x000000100018a947 */ /* 0x000fea0003800000 */
[----:B------:R-:W-:Y:S05]  /*1ac0*/  @!P0 BRA `(.L_x_23) ;  /* 0x0000000000048947 */ /* 0x000fea0003800000 */
[----:B------:R-:W-:Y:S01]  /*1ad0*/  BPT.TRAP 0x1 ;  /* 0x000000040000795c */ /* 0x000fe20000300000 */
.L_x_23:
[----:B-1----:R-:W-:Y:S05]  /*1ae0*/  @P1 BRA `(.L_x_24) ;  /* 0x0000000000181947 */ /* 0x002fea0003800000 */
[----:B------:R-:W1:Y:S01]  /*1af0*/  S2UR UR6, SR_CgaCtaId ;  /* 0x00000000000679c3 */ /* 0x000e620000008800 */
[----:B------:R-:W-:Y:S02]  /*1b00*/  UMOV UR5, 0x400 ;  /* 0x0000040000057882 */ /* 0x000fe40000000000 */
[----:B-1----:R-:W-:-:S06]  /*1b10*/  ULEA UR5, UR6, UR5, 0x18 ;  /* 0x0000000506057291 */ /* 0x002fcc000f8ec03f */
[----:B0-----:R-:W-:-:S04]  /*1b20*/  LEA R4, R3, UR5, 0x3 ;  /* 0x0000000503047c11 */ /* 0x001fc8000f8e18ff */
[----:B------:R-:W0:Y:S02]  /*1b30*/  SYNCS.PHASECHK.TRANS64.TRYWAIT P1, [R4+URZ], R13 ;  /* 0x0000000d040075a7 */ /* 0x000e24000802017f */
[----:B0-----:R-:W-:Y:S05]  /*1b40*/  @!P1 BRA `(.L_x_25) ;  /* 0x000000b000b49947 */ /* 0x001fea0003800000 */
.L_x_24:
[----:B------:R-:W1:Y:S01]  /*1b50*/  S2UR UR6, SR_CgaCtaId ;  /* 0x00000000000679c3 */ /* 0x000e620000008800 */
[----:B------:R-:W-:Y:S01]  /*1b60*/  IMAD.SHL.U32 R12, R3, 0x2000, RZ ;  /* 0x00002000030c7824 */ /* 0x000fe200078e00ff */
[----:B------:R-:W-:-:S04]  /*1b70*/  UMOV UR5, 0x400 ;  /* 0x0000040000057882 */ /* 0x000fc80000000000 */
[----:B0-----:R-:W-:Y:S02]  /*1b80*/  LOP3.LUT R4, R12, R5, RZ, 0xfc, !PT ;  /* 0x000000050c047212 */ /* 0x001fe400078efcff */
[----:B------:R-:W0:Y:S01]  /*1b90*/  LDC R11, c[0x0][0x28c] ;  /* 0x0000a300ff0b7b82 */ /* 0x000e220000000800 */
[----:B-1----:R-:W-:-:S03]  /*1ba0*/  ULEA UR7, UR6, UR5, 0x18 ;  /* 0x0000000506077291 */ /* 0x002fc6000f8ec03f */
[----:B------:R-:W-:-:S03]  /*1bb0*/  UMOV UR5, UR39 ;  /* 0x0000002700057c82 */ /* 0x000fc60008000000 */
[----:B------:R-:W-:Y:S02]  /*1bc0*/  LEA R9, R4, UR7, 0x2 ;  /* 0x0000000704097c11 */ /* 0x000fe4000f8e10ff */
[----:B0-----:R-:W-:-:S03]  /*1bd0*/  ISETP.GE.AND P1, PT, R11, 0x81, PT ;  /* 0x000000810b00780c */ /* 0x001fc60003f26270 */
[----:B------:R-:W-:Y:S01]  /*1be0*/  IMAD.IADD R4, R10, 0x1, R9 ;  /* 0x000000010a047824 */ /* 0x000fe200078e0209 */
[----:B------:R0:W1:Y:S04]  /*1bf0*/  LDS R164, [R9+0x800] ;  /* 0x0008000009a47984 */ /* 0x0000680000000800 */
[----:B------:R0:W2:Y:S04]  /*1c00*/  LDS R165, [R9+0x1000] ;  /* 0x0010000009a57984 */ /* 0x0000a80000000800 */
[----:B------:R0:W3:Y:S04]  /*1c10*/  LDS R166, [R4+0x800] ;  /* 0x0008000004a67984 */ /* 0x0000e80000000800 */
[----:B------:R0:W4:Y:S01]  /*1c20*/  LDS R167, [R4+0x1000] ;  /* 0x0010000004a77984 */ /* 0x0001220000000800 */
[----:B------:R-:W-:Y:S05]  /*1c30*/  @!P1 BRA `(.L_x_26) ;  /* 0x00000008002c9947 */ /* 0x000fea0003800000 */
[----:B------:R-:W-:Y:S01]  /*1c40*/  R2UR UR9, R3 ;  /* 0x00000000030972ca */ /* 0x000fe200000e0000 */
[----:B------:R-:W-:-:S06]  /*1c50*/  UIADD3 UR5, UR40, -0x1, URZ ;  /* 0xffffffff28057890 */ /* 0x000fcc000fffe03f */
[----:B0-----:R-:W-:Y:S01]  /*1c60*/  IMAD.U32 R4, RZ, RZ, UR5 ;  /* 0x00000005ff047e24 */ /* 0x001fe2000f8e00ff */
[----:B------:R-:W-:-:S07]  /*1c70*/  UMOV UR5, UR39 ;  /* 0x0000002700057c82 */ /* 0x000fce0008000000 */
.L_x_34:
[----:B------:R-:W-:-:S04]  /*1c80*/  UIADD3 UR6, UR9, 0x1, URZ ;  /* 0x0000000109067890 */ /* 0x000fc8000fffe03f */
[----:B------:R-:W-:-:S04]  /*1c90*/  UISETP.NE.AND UP0, UPT, UR6, 0x2, UPT ;  /* 0x000000020600788c */ /* 0x000fc8000bf05270 */
[----:B------:R-:W-:Y:S02]  /*1ca0*/  USEL UR7, URZ, 0x1, UP0 ;  /* 0x000000013f077887 */ /* 0x000fe40008000000 */
[----:B------:R-:W-:-:S04]  /*1cb0*/  USEL UR6, UR6, URZ, UP0 ;  /* 0x0000003f06067287 */ /* 0x000fc80008000000 */
[----:B------:R-:W-:Y:S02]  /*1cc0*/  LOP3.LUT R15, R15, UR7, RZ, 0x3c, !PT ;  /* 0x000000070f0f7c12 */ /* 0x000fe4000f8e3cff */
[----:B------:R-:W-:Y:S01]  /*1cd0*/  IMAD.U32 R3, RZ, RZ, UR6 ;  /* 0x00000006ff037e24 */ /* 0x000fe2000f8e00ff */
[----:B0-----:R-:W-:Y:S06]  /*1ce0*/  @!P0 BRA `(.L_x_27) ;  /* 0x0000000000048947 */ /* 0x001fec0003800000 */
[----:B------:R-:W-:Y:S01]  /*1cf0*/  BPT.TRAP 0x1 ;  /* 0x000000040000795c */ /* 0x000fe20000300000 */
.L_x_27:
[----:B------:R-:W0:Y:S01]  /*1d00*/  S2UR UR6, SR_CgaCtaId ;  /* 0x00000000000679c3 */ /* 0x000e220000008800 */
[----:B------:R-:W-:Y:S01]  /*1d10*/  UMOV UR7, 0x400 ;  /* 0x0000040000077882 */ /* 0x000fe20000000000 */
[----:B------:R-:W-:Y:S01]  /*1d20*/  SHF.L.U32 R14, R15, 0x1f, RZ ;  /* 0x0000001f0f0e7819 */ /* 0x000fe200000006ff */
[----:B------:R-:W-:Y:S01]  /*1d30*/  ULEA UR8, UR9, UR4, 0xc ;  /* 0x0000000409087291 */ /* 0x000fe2000f8e603f */
[C---:B------:R-:W-:Y:S01]  /*1d40*/  IMAD.SHL.U32 R8, R18.reuse, 0x20, RZ ;  /* 0x0000002012087824 */ /* 0x040fe200078e00ff */
[----:B------:R-:W-:Y:S01]  /*1d50*/  UMOV UR11, 0x40000040 ;  /* 0x40000040000b7882 */ /* 0x000fe20000000000 */
[----:B------:R-:W-:Y:S01]  /*1d60*/  SHF.R.U32.HI R0, RZ, 0x2, R18 ;  /* 0x00000002ff007819 */ /* 0x000fe20000011612 */
[----:B------:R-:W-:Y:S02]  /*1d70*/  IMAD.SHL.U32 R9, R18, 0x8, RZ ;  /* 0x0000000812097824 */ /* 0x000fe400078e00ff */
[----:B------:R-:W-:Y:S01]  /*1d80*/  LOP3.LUT R8, R8, 0x1c00, RZ, 0xc0, !PT ;  /* 0x00001c0008087812 */ /* 0x000fe200078ec0ff */
[----:B------:R-:W-:Y:S01]  /*1d90*/  UMOV UR10, UR8 ;  /* 0x00000008000a7c82 */ /* 0x000fe20008000000 */
[C---:B------:R-:W-:Y:S01]  /*1da0*/  LOP3.LUT R7, R0.reuse, 0x4, RZ, 0xc0, !PT ;  /* 0x0000000400077812 */ /* 0x040fe200078ec0ff */
[----:B------:R-:W-:Y:S01]  /*1db0*/  IMAD.U32 R20, RZ, RZ, UR9 ;  /* 0x00000009ff147e24 */ /* 0x000fe2000f8e00ff */
[----:B------:R-:W-:-:S02]  /*1dc0*/  LOP3.LUT R6, R0, 0x3, RZ, 0xc0, !PT ;  /* 0x0000000300067812 */ /* 0x000fc400078ec0ff */
[----:B------:R-:W-:-:S04]  /*1dd0*/  LOP3.LUT R11, R8, R7, RZ, 0xfc, !PT ;  /* 0x00000007080b7212 */ /* 0x000fc800078efcff */
[----:B------:R-:W-:-:S04]  /*1de0*/  LOP3.LUT R12, R11, R6, RZ, 0xfc, !PT ;  /* 0x000000060b0c7212 */ /* 0x000fc800078efcff */
[----:B------:R-:W-:Y:S01]  /*1df0*/  LOP3.LUT R9, R12, 0x18, R9, 0xf8, !PT ;  /* 0x000000180c097812 */ /* 0x000fe200078ef809 */
[----:B0-----:R-:W-:Y:S02]  /*1e00*/  ULEA UR7, UR6, UR7, 0x18 ;  /* 0x0000000706077291 */ /* 0x001fe4000f8ec03f */
[----:B------:R-:W-:Y:S02]  /*1e10*/  UIADD3 UR6, UR8, 0x2, URZ ;  /* 0x0000000208067890 */ /* 0x000fe4000fffe03f */
[----:B------:R-:W-:Y:S02]  /*1e20*/  IMAD R9, R20, 0x2000, R9 ;  /* 0x0000200014097824 */ /* 0x000fe400078e0209 */
[----:B------:R-:W-:-:S03]  /*1e30*/  LEA R13, R3, UR7, 0x3 ;  /* 0x00000007030d7c11 */ /* 0x000fc6000f8e18ff */
[----:B------:R-:W-:Y:S01]  /*1e40*/  LEA R9, R9, UR7, 0x2 ;  /* 0x0000000709097c11 */ /* 0x000fe2000f8e10ff */
[----:B------:R0:W0:Y:S01]  /*1e50*/  SYNCS.PHASECHK.TRANS64.TRYWAIT P1, [R13+URZ], R14 ;  /* 0x0000000e0d0075a7 */ /* 0x000022000802017f */
[----:B-1234-:R-:W-:-:S03]  /*1e60*/  WARPGROUP.ARRIVE ;  /* 0x00000000000079c5 */ /* 0x01efc60000000000 */
[----:B------:R-:W-:-:S03]  /*1e70*/  IMAD.IADD R11, R10, 0x1, R9 ;  /* 0x000000010a0b7824 */ /* 0x000fc600078e0209 */
[----:B------:R-:W-:Y:S01]  /*1e80*/  HGMMA.64x256x8.F32.TF32 R24, R164, gdesc[UR8], R24, gsb0 ;  /* 0x07e00008a4187df0 */ /* 0x000fe20008002818 */
[----:B------:R-:W-:Y:S01]  /*1e90*/  UMOV UR10, UR6 ;  /* 0x00000006000a7c82 */ /* 0x000fe20008000000 */
[----:B------:R-:W-:Y:S01]  /*1ea0*/  UMOV UR11, 0x40000040 ;  /* 0x40000040000b7882 */ /* 0x000fe20000000000 */
[----:B------:R-:W-:Y:S02]  /*1eb0*/  WARPGROUP.DEPBAR.LE gsb0, 0x0 ;  /* 0x00008000000079c5 */ /* 0x000fe40000010000 */
[----:B------:R-:W-:Y:S04]  /*1ec0*/  LDS R160, [R9+0x900] ;  /* 0x0009000009a07984 */ /* 0x000fe80000000800 */
[----:B------:R-:W-:Y:S04]  /*1ed0*/  LDS R161, [R9+0x1100] ;  /* 0x0011000009a17984 */ /* 0x000fe80000000800 */
[----:B------:R-:W-:Y:S04]  /*1ee0*/  LDS R162, [R11+0x900] ;  /* 0x000900000ba27984 */ /* 0x000fe80000000800 */
[----:B------:R-:W1:Y:S02]  /*1ef0*/  LDS R163, [R11+0x1100] ;  /* 0x001100000ba37984 */ /* 0x000e640000000800 */
[----:B-1----:R-:W-:-:S09]  /*1f00*/  WARPGROUP.ARRIVE ;  /* 0x00000000000079c5 */ /* 0x002fd20000000000 */
[----:B------:R-:W-:Y:S03]  /*1f10*/  HGMMA.64x256x8.F32.TF32 R24, R160, gdesc[UR8], R24, gsb0 ;  /* 0x07e00008a0187df0 */ /* 0x000fe60008002818 */
[----:B------:R-:W-:Y:S02]  /*1f20*/  WARPGROUP.DEPBAR.LE gsb0, 0x0 ;  /* 0x00008000000079c5 */ /* 0x000fe40000010000 */
[----:B------:R1:W2:Y:S04]  /*1f30*/  LDS R160, [R9+0xa00] ;  /* 0x000a000009a07984 */ /* 0x0002a80000000800 */
[----:B------:R1:W3:Y:S04]  /*1f40*/  LDS R161, [R9+0x1200] ;  /* 0x0012000009a17984 */ /* 0x0002e80000000800 */
[----:B------:R1:W4:Y:S04]  /*1f50*/  LDS R162, [R11+0xa00] ;  /* 0x000a00000ba27984 */ /* 0x0003280000000800 */
[----:B------:R1:W0:Y:S01]  /*1f60*/  LDS R163, [R11+0x1200] ;  /* 0x001200000ba37984 */ /* 0x0002220000000800 */
[----:B------:R-:W-:Y:S05]  /*1f70*/  @!P0 BRA `(.L_x_28) ;  /* 0x0000000000048947 */ /* 0x000fea0003800000 */
[----:B------:R-:W-:Y:S01]  /*1f80*/  BPT.TRAP 0x1 ;  /* 0x000000040000795c */ /* 0x000fe20000300000 */
.L_x_28:
[----:B------:R-:W-:Y:S01]  /*1f90*/  ULEA UR6, UR5, UR7, 0x3 ;  /* 0x0000000705067291 */ /* 0x000fe2000f8e183f */
[----:B------:R-:W-:-:S03]  /*1fa0*/  ISETP.GT.U32.AND P2, PT, R19, 0x1, PT ;  /* 0x000000011300780c */ /* 0x000fc60003f44070 */
[----:B------:R-:W-:-:S04]  /*1fb0*/  UIADD3 UR6, UR6, 0x10, URZ ;  /* 0x0000001006067890 */ /* 0x000fc8000fffe03f */
[----:B------:R-:W-:-:S09]  /*1fc0*/  UPRMT UR6, URZ, 0x654, UR6 ;  /* 0x000006543f067896 */ /* 0x000fd20008000006 */
[----:B------:R-:W-:Y:S01]  /*1fd0*/  SYNCS.ARRIVE.TRANS64.RED.A1T0 RZ, [UR6], RZ ;  /* 0x000000ffffff79a7 */ /* 0x000fe20008100406 */
[----:B------:R-:W-:Y:S05]  /*1fe0*/  @P2 BRA `(.L_x_29) ;  /* 0x0000000000042947 */ /* 0x000fea0003800000 */
[----:B------:R-:W-:Y:S01]  /*1ff0*/  BPT.TRAP 0x1 ;  /* 0x000000040000795c */ /* 0x000fe20000300000 */
.L_x_29:
[----:B------:R-:W-:Y:S01]  /*2000*/  UIADD3 UR6, UR8, 0x4, URZ ;  /* 0x0000000408067890 */ /* 0x000fe2000fffe03f */
[----:B0-234-:R-:W-:Y:S01]  /*2010*/  WARPGROUP.ARRIVE ;  /* 0x00000000000079c5 */ /* 0x01dfe20000000000 */
[----:B------:R-:W-:Y:S01]  /*2020*/  UMOV UR11, 0x40000040 ;  /* 0x40000040000b7882 */ /* 0x000fe20000000000 */
[----:B------:R-:W-:-:S04]  /*2030*/  UIADD3 UR5, UR5, 0x1, URZ ;  /* 0x0000000105057890 */ /* 0x000fc8000fffe03f */
[----:B------:R-:W-:Y:S01]  /*2040*/  UMOV UR10, UR6 ;  /* 0x00000006000a7c82 */ /* 0x000fe20008000000 */
[----:B------:R-:W-:Y:S02]  /*2050*/  UIADD3 UR6, UR8, 0x6, URZ ;  /* 0x0000000608067890 */ /* 0x000fe4000fffe03f */
[----:B------:R-:W-:Y:S01]  /*2060*/  HGMMA.64x256x8.F32.TF32 R24, R160, gdesc[UR8], R24, gsb0 ;  /* 0x07e00008a0187df0 */ /* 0x000fe20008002818 */
[----:B------:R-:W-:Y:S01]  /*2070*/  UMOV UR11, 0x40000040 ;  /* 0x40000040000b7882 */ /* 0x000fe20000000000 */
[----:B------:R-:W-:-:S03]  /*2080*/  UISETP.NE.AND UP0, UPT, UR5, 0x2, UPT ;  /* 0x000000020500788c */ /* 0x000fc6000bf05270 */
[----:B------:R-:W-:Y:S01]  /*2090*/  UMOV UR10, UR6 ;  /* 0x00000006000a7c82 */ /* 0x000fe20008000000 */
[----:B------:R-:W-:Y:S02]  /*20a0*/  UIADD3 UR6, UR8, 0x800, URZ ;  /* 0x0000080008067890 */ /* 0x000fe4000fffe03f */
[----:B------:R-:W-:Y:S01]  /*20b0*/  USEL UR5, UR5, URZ, UP0 ;  /* 0x0000003f05057287 */ /* 0x000fe20008000000 */
[----:B------:R-:W-:Y:S02]  /*20c0*/  WARPGROUP.DEPBAR.LE gsb0, 0x0 ;  /* 0x00008000000079c5 */ /* 0x000fe40000010000 */
[----:B------:R-:W-:Y:S04]  /*20d0*/  LDS R160, [R9+0xb00] ;  /* 0x000b000009a07984 */ /* 0x000fe80000000800 */
[----:B------:R-:W-:Y:S04]  /*20e0*/  LDS R161, [R9+0x1300] ;  /* 0x0013000009a17984 */ /* 0x000fe80000000800 */
[----:B------:R-:W-:Y:S04]  /*20f0*/  LDS R162, [R11+0xb00] ;  /* 0x000b00000ba27984 */ /* 0x000fe80000000800 */
[----:B------:R-:W0:Y:S02]  /*2100*/  LDS R163, [R11+0x1300] ;  /* 0x001300000ba37984 */ /* 0x000e240000000800 */
[----:B0-----:R-:W-:-:S06]  /*2110*/  WARPGROUP.ARRIVE ;  /* 0x00000000000079c5 */ /* 0x001fcc0000000000 */
        /* <DEDUP_REMOVED lines=8> */
[----:B------:R-:W0:Y:S02]  /*21a0*/  LDS R163, [R11+0x1400] ;  /* 0x001400000ba37984 */ /* 0x000e240000000800 */
[----:B0-----:R-:W-:-:S08]  /*21b0*/  WARPGROUP.ARRIVE ;  /* 0x00000000000079c5 */ /* 0x001fd00000000000 */
        /* <DEDUP_REMOVED lines=13> */
[----:B------:R-:W-:Y:S02]  /*2290*/  WARPGROUP.DEPBAR.LE gsb0, 0x0 ;  /* 0x00008000000079c5 */ /* 0x000fe40000010000 */
[----:B------:R-:W-:Y:S04]  /*22a0*/  LDS R160, [R9+0xe00] ;  /* 0x000e000009a07984 */ /* 0x000fe80000000800 */
[----:B------:R-:W-:Y:S04]  /*22b0*/  LDS R161, [R9+0x1600] ;  /* 0x0016000009a17984 */ /* 0x000fe80000000800 */
[----:B------:R-:W-:Y:S04]  /*22c0*/  LDS R162, [R11+0xe00] ;  /* 0x000e00000ba27984 */ /* 0x000fe80000000800 */
[----:B------:R-:W0:Y:S02]  /*22d0*/  LDS R163, [R11+0x1600] ;  /* 0x001600000ba37984 */ /* 0x000e240000000800 */
[----:B0-----:R-:W-:-:S09]  /*22e0*/  WARPGROUP.ARRIVE ;  /* 0x00000000000079c5 */ /* 0x001fd20000000000 */
        /* <DEDUP_REMOVED lines=8> */
.L_x_30:
[----:B------:R-:W-:Y:S01]  /*2370*/  IMAD.SHL.U32 R12, R3, 0x2000, RZ ;  /* 0x00002000030c7824 */ /* 0x000fe200078e00ff */
[----:B------:R-:W-:Y:S04]  /*2380*/  BSSY B0, `(.L_x_31) ;  /* 0x0000007000007945 */ /* 0x000fe80003800000 */
[----:B01----:R-:W-:-:S04]  /*2390*/  LOP3.LUT R9, R12, R5, RZ, 0xfc, !PT ;  /* 0x000000050c097212 */ /* 0x003fc800078efcff */
[----:B------:R-:W-:-:S05]  /*23a0*/  LEA R9, R9, UR7, 0x2 ;  /* 0x0000000709097c11 */ /* 0x000fca000f8e10ff */
[----:B------:R-:W-:Y:S01]  /*23b0*/  IMAD.IADD R11, R10, 0x1, R9 ;  /* 0x000000010a0b7824 */ /* 0x000fe200078e0209 */
[----:B------:R-:W-:Y:S06]  /*23c0*/  @P1 BRA `(.L_x_32) ;  /* 0x0000000000081947 */ /* 0x000fec0003800000 */
[----:B------:R-:W0:Y:S02]  /*23d0*/  SYNCS.PHASECHK.TRANS64.TRYWAIT P1, [R13+URZ], R14 ;  /* 0x0000000e0d0075a7 */ /* 0x000e24000802017f */
[----:B0-----:R-:W-:Y:S05]  /*23e0*/  @!P1 BRA `(.L_x_33) ;  /* 0x000000a800a09947 */ /* 0x001fea0003800000 */
.L_x_32:
[----:B------:R-:W-:Y:S05]  /*23f0*/  BSYNC B0 ;  /* 0x0000000000007941 */ /* 0x000fea0003800000 */
.L_x_31:
[----:B------:R1:W0:Y:S01]  /*2400*/  LDS R164, [R9+0x800] ;  /* 0x0008000009a47984 */ /* 0x0002220000000800 */
[----:B------:R-:W-:Y:S05]  /*2410*/  WARPSYNC.ALL ;  /* 0x0000000000007948 */ /* 0x000fea0003800000 */
[----:B------:R1:W0:Y:S04]  /*2420*/  LDS R165, [R9+0x1000] ;  /* 0x0010000009a57984 */ /* 0x0002280000000800 */
[----:B------:R1:W0:Y:S04]  /*2430*/  LDS R166, [R11+0x800] ;  /* 0x000800000ba67984 */ /* 0x0002280000000800 */
[----:B------:R1:W0:Y:S01]  /*2440*/  LDS R167, [R11+0x1000] ;  /* 0x001000000ba77984 */ /* 0x0002220000000800 */
[----:B------:R-:W-:Y:S01]  /*2450*/  UIADD3 UR6, UR8, 0x806, URZ ;  /* 0x0000080608067890 */ /* 0x000fe2000fffe03f */
[----:B--234-:R-:W-:Y:S01]  /*2460*/  WARPGROUP.ARRIVE ;  /* 0x00000000000079c5 */ /* 0x01cfe20000000000 */
[----:B------:R-:W-:Y:S01]  /*2470*/  UMOV UR11, 0x40000040 ;  /* 0x40000040000b7882 */ /* 0x000fe20000000000 */
[C---:B------:R-:W-:Y:S01]  /*2480*/  ISETP.GT.AND P1, PT, R4.reuse, 0x2, PT ;  /* 0x000000020400780c */ /* 0x040fe20003f24270 */
[----:B------:R-:W-:Y:S01]  /*2490*/  VIADD R4, R4, 0xffffffff ;  /* 0xffffffff04047836 */ /* 0x000fe20000000000 */
[----:B------:R-:W-:-:S02]  /*24a0*/  R2UR UR9, R3 ;  /* 0x00000000030972ca */ /* 0x000fc400000e0000 */
[----:B------:R-:W-:-:S11]  /*24b0*/  UMOV UR10, UR6 ;  /* 0x00000006000a7c82 */ /* 0x000fd60008000000 */
[----:B------:R-:W-:Y:S03]  /*24c0*/  HGMMA.64x256x8.F32.TF32 R24, R160, gdesc[UR8], R24, gsb0 ;  /* 0x07e00008a0187df0 */ /* 0x000fe60008002818 */
[----:B------:R-:W-:Y:S02]  /*24d0*/  WARPGROUP.DEPBAR.LE gsb0, 0x0 ;  /* 0x00008000000079c5 */ /* 0x000fe40000010000 */
[----:B-1----:R-:W-:Y:S05]  /*24e0*/  @P1 BRA `(.L_x_34) ;  /* 0xfffffff400e41947 */ /* 0x002fea000383ffff */
.L_x_26:
[----:B------:R-:W-:Y:S01]  /*24f0*/  IMAD.MOV.U32 R5, RZ, RZ, 0x40000040 ;  /* 0x40000040ff057424 */ /* 0x000fe200078e00ff */
[----:B0-----:R-:W-:Y:S01]  /*2500*/  LEA R4, R3, UR4, 0xc ;  /* 0x0000000403047c11 */ /* 0x001fe2000f8e60ff */
[----:B-1234-:R-:W-:Y:S01]  /*2510*/  WARPGROUP.ARRIVE ;  /* 0x00000000000079c5 */ /* 0x01efe20000000000 */
[----:B------:R-:W-:Y:S01]  /*2520*/  IMAD.SHL.U32 R3, R18, 0x8, RZ ;  /* 0x0000000812037824 */ /* 0x000fe200078e00ff */
[----:B------:R-:W-:Y:S01]  /*2530*/  LOP3.LUT R6, R6, R8, R7, 0xfe, !PT ;  /* 0x0000000806067212 */ /* 0x000fe200078efe07 */
[----:B------:R-:W-:Y:S01]  /*2540*/  IMAD.MOV.U32 R7, RZ, RZ, 0x40000040 ;  /* 0x40000040ff077424 */ /* 0x000fe200078e00ff */
[----:B------:R-:W-:Y:S02]  /*2550*/  R2UR UR10, R4 ;  /* 0x00000000040a72ca */ /* 0x000fe400000e0000 */
[----:B------:R-:W-:Y:S02]  /*2560*/  R2UR UR11, R5 ;  /* 0x00000000050b72ca */ /* 0x000fe400000e0000 */
[----:B------:R-:W-:Y:S01]  /*2570*/  LOP3.LUT R3, R6, 0x18, R3, 0xf8, !PT ;  /* 0x0000001806037812 */ /* 0x000fe200078ef803 */
[----:B------:R-:W-:-:S04]  /*2580*/  VIADD R6, R4, 0x2 ;  /* 0x0000000204067836 */ /* 0x000fc80000000000 */
[----:B------:R-:W-:-:S05]  /*2590*/  IMAD.IADD R12, R3, 0x1, R12 ;  /* 0x00000001030c7824 */ /* 0x000fca00078e020c */
[----:B------:R-:W-:Y:S01]  /*25a0*/  LEA R3, R12, UR7, 0x2 ;  /* 0x000000070c037c11 */ /* 0x000fe2000f8e10ff */
[----:B------:R-:W-:Y:S01]  /*25b0*/  HGMMA.64x256x8.F32.TF32 R24, R164, gdesc[UR8], R24, gsb0 ;  /* 0x07e00008a4187df0 */ /* 0x000fe20008002818 */
[----:B------:R-:W-:Y:S02]  /*25c0*/  R2UR UR10, R6 ;  /* 0x00000000060a72ca */ /* 0x000fe400000e0000 */
[----:B------:R-:W-:Y:S01]  /*25d0*/  R2UR UR11, R7 ;  /* 0x00000000070b72ca */ /* 0x000fe200000e0000 */
[----:B------:R-:W-:Y:S01]  /*25e0*/  IMAD.IADD R10, R10, 0x1, R3 ;  /* 0x000000010a0a7824 */ /* 0x000fe200078e0203 */
[----:B------:R-:W-:Y:S02]  /*25f0*/  WARPGROUP.DEPBAR.LE gsb0, 0x0 ;  /* 0x00008000000079c5 */ /* 0x000fe40000010000 */
[----:B------:R-:W-:Y:S04]  /*2600*/  LDS R160, [R3+0x900] ;  /* 0x0009000003a07984 */ /* 0x000fe80000000800 */
[----:B------:R-:W-:Y:S04]  /*2610*/  LDS R161, [R3+0x1100] ;  /* 0x0011000003a17984 */ /* 0x000fe80000000800 */
[----:B------:R-:W-:Y:S04]  /*2620*/  LDS R162, [R10+0x900] ;  /* 0x000900000aa27984 */ /* 0x000fe80000000800 */
[----:B------:R-:W0:Y:S02]  /*2630*/  LDS R163, [R10+0x1100] ;  /* 0x001100000aa37984 */ /* 0x000e240000000800 */
[----:B0-----:R-:W-:-:S07]  /*2640*/  WARPGROUP.ARRIVE ;  /* 0x00000000000079c5 */ /* 0x001fce0000000000 */
[----:B------:R-:W-:Y:S03]  /*2650*/  HGMMA.64x256x8.F32.TF32 R24, R160, gdesc[UR8], R24, gsb0 ;  /* 0x07e00008a0187df0 */ /* 0x000fe60008002818 */
[----:B------:R-:W-:Y:S02]  /*2660*/  WARPGROUP.DEPBAR.LE gsb0, 0x0 ;  /* 0x00008000000079c5 */ /* 0x000fe40000010000 */
[----:B------:R0:W1:Y:S04]  /*2670*/  LDS R160, [R3+0xa00] ;  /* 0x000a000003a07984 */ /* 0x0000680000000800 */
[----:B------:R0:W2:Y:S04]  /*2680*/  LDS R161, [R3+0x1200] ;  /* 0x0012000003a17984 */ /* 0x0000a80000000800 */
[----:B------:R0:W3:Y:S04]  /*2690*/  LDS R162, [R10+0xa00] ;  /* 0x000a00000aa27984 */ /* 0x0000e80000000800 */
[----:B------:R0:W4:Y:S01]  /*26a0*/  LDS R163, [R10+0x1200] ;  /* 0x001200000aa37984 */ /* 0x0001220000000800 */
[----:B------:R-:W-:Y:S05]  /*26b0*/  @!P0 BRA `(.L_x_35) ;  /* 0x0000000000048947 */ /* 0x000fea0003800000 */
[----:B------:R-:W-:Y:S01]  /*26c0*/  BPT.TRAP 0x1 ;  /* 0x000000040000795c */ /* 0x000fe20000300000 */
.L_x_35:
[----:B------:R-:W-:Y:S01]  /*26d0*/  ULEA UR4, UR5, UR7, 0x3 ;  /* 0x0000000705047291 */ /* 0x000fe2000f8e183f */
[----:B------:R-:W-:-:S03]  /*26e0*/  ISETP.GT.U32.AND P1, PT, R19, 0x1, PT ;  /* 0x000000011300780c */ /* 0x000fc60003f24070 */
[----:B------:R-:W-:-:S04]  /*26f0*/  UIADD3 UR4, UR4, 0x10, URZ ;  /* 0x0000001004047890 */ /* 0x000fc8000fffe03f */
[----:B------:R-:W-:-:S09]  /*2700*/  UPRMT UR4, URZ, 0x654, UR4 ;  /* 0x000006543f047896 */ /* 0x000fd20008000004 */
[----:B------:R-:W-:Y:S01]  /*2710*/  SYNCS.ARRIVE.TRANS64.RED.A1T0 RZ, [UR4], RZ ;  /* 0x000000ffffff79a7 */ /* 0x000fe20008100404 */
[----:B------:R-:W-:Y:S05]  /*2720*/  @P1 BRA `(.L_x_36) ;  /* 0x0000000000041947 */ /* 0x000fea0003800000 */
[----:B------:R-:W-:Y:S01]  /*2730*/  BPT.TRAP 0x1 ;  /* 0x000000040000795c */ /* 0x000fe20000300000 */
.L_x_36:
[----:B------:R-:W-:Y:S01]  /*2740*/  VIADD R6, R4, 0x4 ;  /* 0x0000000404067836 */ /* 0x000fe20000000000 */
[----:B-1234-:R-:W-:Y:S01]  /*2750*/  WARPGROUP.ARRIVE ;  /* 0x00000000000079c5 */ /* 0x01efe20000000000 */
[----:B------:R-:W-:Y:S02]  /*2760*/  IMAD.MOV.U32 R7, RZ, RZ, 0x40000040 ;  /* 0x40000040ff077424 */ /* 0x000fe400078e00ff */
[----:B------:R-:W-:Y:S01]  /*2770*/  IMAD.MOV.U32 R5, RZ, RZ, 0x40000040 ;  /* 0x40000040ff057424 */ /* 0x000fe200078e00ff */
[----:B------:R-:W-:Y:S01]  /*2780*/  R2UR UR6, R6 ;  /* 0x00000000060672ca */ /* 0x000fe200000e0000 */
[----:B------:R-:W-:Y:S01]  /*2790*/  VIADD R6, R4, 0x6 ;  /* 0x0000000604067836 */ /* 0x000fe20000000000 */
[----:B------:R-:W-:Y:S01]  /*27a0*/  R2UR UR7, R7 ;  /* 0x00000000070772ca */ /* 0x000fe200000e0000 */
[----:B------:R-:W-:-:S12]  /*27b0*/  IMAD.MOV.U32 R7, RZ, RZ, 0x40000040 ;  /* 0x40000040ff077424 */ /* 0x000fd800078e00ff */
[----:B------:R-:W-:Y:S01]  /*27c0*/  HGMMA.64x256x8.F32.TF32 R24, R160, gdesc[UR4], R24, gsb0 ;  /* 0x07e00004a0187df0 */ /* 0x000fe20008002818 */
[----:B------:R-:W-:Y:S01]  /*27d0*/  R2UR UR6, R6 ;  /* 0x00000000060672ca */ /* 0x000fe200000e0000 */
[----:B------:R-:W-:Y:S01]  /*27e0*/  VIADD R6, R4, 0x800 ;  /* 0x0000080004067836 */ /* 0x000fe20000000000 */
[----:B------:R-:W-:Y:S01]  /*27f0*/  R2UR UR7, R7 ;  /* 0x00000000070772ca */ /* 0x000fe200000e0000 */
[----:B------:R-:W-:Y:S01]  /*2800*/  IMAD.MOV.U32 R7, RZ, RZ, 0x40000040 ;  /* 0x40000040ff077424 */ /* 0x000fe200078e00ff */
[----:B------:R-:W-:Y:S02]  /*2810*/  WARPGROUP.DEPBAR.LE gsb0, 0x0 ;  /* 0x00008000000079c5 */ /* 0x000fe40000010000 */
[----:B------:R-:W-:Y:S04]  /*2820*/  LDS R160, [R3+0xb00] ;  /* 0x000b000003a07984 */ /* 0x000fe80000000800 */
[----:B------:R-:W-:Y:S04]  /*2830*/  LDS R161, [R3+0x1300] ;  /* 0x0013000003a17984 */ /* 0x000fe80000000800 */
[----:B------:R-:W-:Y:S04]  /*2840*/  LDS R162, [R10+0xb00] ;  /* 0x000b00000aa27984 */ /* 0x000fe80000000800 */
[----:B------:R-:W1:Y:S02]  /*2850*/  LDS R163, [R10+0x1300] ;  /* 0x001300000aa37984 */ /* 0x000e640000000800 */
[----:B-1----:R-:W-:-:S07]  /*2860*/  WARPGROUP.ARRIVE ;  /* 0x00000000000079c5 */ /* 0x002fce0000000000 */
        /* <DEDUP_REMOVED lines=13> */
[C---:B------:R-:W-:Y:S01]  /*2940*/  VIADD R6, R4.reuse, 0x804 ;  /* 0x0000080404067836 */ /* 0x040fe20000000000 */
[----:B------:R-:W-:Y:S01]  /*2950*/  R2UR UR7, R7 ;  /* 0x00000000070772ca */ /* 0x000fe200000e0000 */
[----:B------:R-:W-:Y:S02]  /*2960*/  IMAD.MOV.U32 R7, RZ, RZ, 0x40000040 ;  /* 0x40000040ff077424 */ /* 0x000fe400078e00ff */
[----:B------:R-:W-:Y:S01]  /*2970*/  VIADD R4, R4, 0x806 ;  /* 0x0000080604047836 */ /* 0x000fe20000000000 */
[----:B------:R-:W-:Y:S02]  /*2980*/  WARPGROUP.DEPBAR.LE gsb0, 0x0 ;  /* 0x00008000000079c5 */ /* 0x000fe40000010000 */
[----:B------:R-:W-:Y:S04]  /*2990*/  LDS R160, [R3+0xd00] ;  /* 0x000d000003a07984 */ /* 0x000fe80000000800 */
[----:B------:R-:W-:Y:S04]  /*29a0*/  LDS R161, [R3+0x1500] ;  /* 0x0015000003a17984 */ /* 0x000fe80000000800 */
[----:B------:R-:W-:Y:S04]  /*29b0*/  LDS R162, [R10+0xd00] ;  /* 0x000d00000aa27984 */ /* 0x000fe80000000800 */
[----:B------:R-:W1:Y:S02]  /*29c0*/  LDS R163, [R10+0x1500] ;  /* 0x001500000aa37984 */ /* 0x000e640000000800 */
[----:B-1----:R-:W-:-:S06]  /*29d0*/  WARPGROUP.ARRIVE ;  /* 0x00000000000079c5 */ /* 0x002fcc0000000000 */
[----:B------:R-:W-:Y:S01]  /*29e0*/  HGMMA.64x256x8.F32.TF32 R24, R160, gdesc[UR4], R24, gsb0 ;  /* 0x07e00004a0187df0 */ /* 0x000fe20008002818 */
[----:B------:R-:W-:Y:S02]  /*29f0*/  R2UR UR6, R6 ;  /* 0x00000000060672ca */ /* 0x000fe400000e0000 */
[----:B------:R-:W-:Y:S01]  /*2a00*/  R2UR UR7, R7 ;  /* 0x00000000070772ca */ /* 0x000fe200000e0000 */
[----:B------:R-:W-:Y:S02]  /*2a10*/  WARPGROUP.DEPBAR.LE gsb0, 0x0 ;  /* 0x00008000000079c5 */ /* 0x000fe40000010000 */
[----:B------:R-:W-:Y:S04]  /*2a20*/  LDS R160, [R3+0xe00] ;  /* 0x000e000003a07984 */ /* 0x000fe80000000800 */
[----:B------:R-:W-:Y:S04]  /*2a30*/  LDS R161, [R3+0x1600] ;  /* 0x0016000003a17984 */ /* 0x000fe80000000800 */
[----:B------:R-:W-:Y:S04]  /*2a40*/  LDS R162, [R10+0xe00] ;  /* 0x000e00000aa27984 */ /* 0x000fe80000000800 */
[----:B------:R-:W1:Y:S02]  /*2a50*/  LDS R163, [R10+0x1600] ;  /* 0x001600000aa37984 */ /* 0x000e640000000800 */
[----:B-1----:R-:W-:-:S08]  /*2a60*/  WARPGROUP.ARRIVE ;  /* 0x00000000000079c5 */ /* 0x002fd00000000000 */
        /* <DEDUP_REMOVED lines=9> */
[----:B------:R-:W-:Y:S03]  /*2b00*/  HGMMA.64x256x8.F32.TF32 R24, R160, gdesc[UR4], R24, gsb0 ;  /* 0x07e00004a0187df0 */ /* 0x000fe60008002818 */
[----:B------:R-:W-:Y:S02]  /*2b10*/  WARPGROUP.DEPBAR.LE gsb0, 0x0 ;  /* 0x00008000000079c5 */ /* 0x000fe40000010000 */
.L_x_22:
[----:B------:R-:W-:Y:S05]  /*2b20*/  @!P0 BRA `(.L_x_37) ;  /* 0x0000000000048947 */ /* 0x000fea0003800000 */
[----:B------:R-:W-:Y:S01]  /*2b30*/  BPT.TRAP 0x1 ;  /* 0x000000040000795c */ /* 0x000fe20000300000 */
.L_x_37:
[----:B------:R-:W2:Y:S01]  /*2b40*/  S2UR UR6, SR_CgaCtaId ;  /* 0x00000000000679c3 */ /* 0x000ea20000008800 */
[----:B------:R-:W-:Y:S01]  /*2b50*/  UIADD3 UR39, UR40, UR39, URZ ;  /* 0x0000002728277290 */ /* 0x000fe2000fffe03f */
[----:B------:R-:W-:Y:S01]  /*2b60*/  ISETP.GT.U32.AND P0, PT, R19, 0x1, PT ;  /* 0x000000011300780c */ /* 0x000fe20003f04070 */
[----:B------:R-:W-:Y:S02]  /*2b70*/  UMOV UR5, 0x400 ;  /* 0x0000040000057882 */ /* 0x000fe40000000000 */
[----:B------:R-:W-:-:S04]  /*2b80*/  ULEA UR4, UR39, 0x8, 0x3 ;  /* 0x0000000827047891 */ /* 0x000fc8000f8e183f */
[----:B------:R-:W-:Y:S02]  /*2b90*/  ULOP3.LUT UR4, UR4, 0x8, URZ, 0xc0, !UPT ;  /* 0x0000000804047892 */ /* 0x000fe4000f8ec03f */
[----:B--2---:R-:W-:-:S04]  /*2ba0*/  ULEA UR5, UR6, UR5, 0x18 ;  /* 0x0000000506057291 */ /* 0x004fc8000f8ec03f */
[----:B------:R-:W-:-:S04]  /*2bb0*/  UIADD3 UR4, UR5, 0x10, UR4 ;  /* 0x0000001005047890 */ /* 0x000fc8000fffe004 */
[----:B------:R-:W-:-:S09]  /*2bc0*/  UPRMT UR4, URZ, 0x654, UR4 ;  /* 0x000006543f047896 */ /* 0x000fd20008000004 */
[----:B------:R-:W-:Y:S01]  /*2bd0*/  SYNCS.ARRIVE.TRANS64.RED.A1T0 RZ, [UR4], RZ ;  /* 0x000000ffffff79a7 */ /* 0x000fe20008100404 */
[----:B------:R-:W-:Y:S05]  /*2be0*/  @P0 BRA `(.L_x_38) ;  /* 0x0000000000040947 */ /* 0x000fea0003800000 */
[----:B------:R-:W-:Y:S01]  /*2bf0*/  BPT.TRAP 0x1 ;  /* 0x000000040000795c */ /* 0x000fe20000300000 */
.L_x_38:
[----:B------:R-:W2:Y:S01]  /*2c00*/  LDC R7, c[0x0][0x288] ;  /* 0x0000a200ff077b82 */ /* 0x000ea20000000800 */
[----:B0-----:R-:W-:Y:S01]  /*2c10*/  LOP3.LUT R4, R18, 0x60, RZ, 0xc0, !PT ;  /* 0x0000006012047812 */ /* 0x001fe200078ec0ff */
[----:B------:R-:W-:Y:S01]  /*2c20*/  USHF.R.U32.HI UR4, URZ, 0x1, UR39 ;  /* 0x000000013f047899 */ /* 0x000fe20008011627 */
[----:B------:R-:W-:Y:S01]  /*2c30*/  LOP3.LUT R3, R0, 0x7, RZ, 0xc0, !PT ;  /* 0x0000000700037812 */ /* 0x000fe200078ec0ff */
[----:B------:R-:W-:Y:S01]  /*2c40*/  ULDC UR8, c[0x0][0x284] ;  /* 0x0000a10000087ab9 */ /* 0x000fe20000000800 */
[----:B------:R-:W-:Y:S01]  /*2c50*/  SHF.R.U32.HI R10, RZ, 0x1, R4 ;  /* 0x00000001ff0a7819 */ /* 0x000fe20000011604 */
[----:B------:R-:W-:Y:S01]  /*2c60*/  IMAD.SHL.U32 R4, R18, 0x2, RZ ;  /* 0x0000000212047824 */ /* 0x000fe200078e00ff */
[----:B------:R-:W-:Y:S01]  /*2c70*/  LOP3.LUT R0, R155, 0x1, RZ, 0xc0, !PT ;  /* 0x000000019b007812 */ /* 0x000fe200078ec0ff */
[----:B------:R-:W-:Y:S01]  /*2c80*/  ULOP3.LUT UR4, UR4, 0x1, URZ, 0xc0, !UPT ;  /* 0x0000000104047892 */ /* 0x000fe2000f8ec03f */
[----:B------:R-:W-:Y:S01]  /*2c90*/  IADD3 R5, RZ, -R10, -R3 ;  /* 0x8000000aff057210 */ /* 0x000fe20007ffe803 */
[----:B------:R-:W-:Y:S01]  /*2ca0*/  UISETP.GT.U32.AND UP1, UPT, UR39, 0x1, UPT ;  /* 0x000000012700788c */ /* 0x000fe2000bf24070 */
[----:B------:R-:W-:Y:S01]  /*2cb0*/  LOP3.LUT R9, R4, 0x6, RZ, 0xc0, !PT ;  /* 0x0000000604097812 */ /* 0x000fe200078ec0ff */
[C---:B------:R-:W-:Y:S01]  /*2cc0*/  IMAD.SHL.U32 R6, R0.reuse, 0x40, RZ ;  /* 0x0000004000067824 */ /* 0x040fe200078e00ff */
[----:B------:R-:W-:Y:S01]  /*2cd0*/  UISETP.NE.U32.AND UP0, UPT, UR4, 0x1, UPT ;  /* 0x000000010400788c */ /* 0x000fe2000bf05070 */
[----:B------:R-:W-:Y:S01]  /*2ce0*/  IMAD R11, R0, -0x40, R5 ;  /* 0xffffffc0000b7824 */ /* 0x000fe200078e0205 */
[----:B------:R-:W-:Y:S01]  /*2cf0*/  LOP3.LUT R0, R18, 0x3, RZ, 0xc0, !PT ;  /* 0x0000000312007812 */ /* 0x000fe200078ec0ff */
[----:B------:R-:W-:Y:S01]  /*2d00*/  ULDC.64 UR6, c[0x0][0x5d0] ;  /* 0x0001740000067ab9 */ /* 0x000fe20000000a00 */
[----:B------:R-:W-:Y:S01]  /*2d10*/  PRMT R8, R9, 0x6540, R152 ;  /* 0x0000654009087816 */ /* 0x000fe20000000098 */
[----:B------:R-:W-:Y:S01]  /*2d20*/  IMAD.SHL.U32 R152, R152, 0x100, RZ ;  /* 0x0000010098987824 */ /* 0x000fe200078e00ff */
[----:B------:R-:W-:Y:S01]  /*2d30*/  SHF.R.S32.HI R21, RZ, 0x1f, R153 ;  /* 0x0000001fff157819 */ /* 0x000fe20000011499 */
[----:B------:R-:W-:Y:S01]  /*2d40*/  UISETP.LT.U32.AND UP1, UPT, UR40, 0x2, UP1 ;  /* 0x000000022800788c */ /* 0x000fe20008f21070 */
[----:B------:R-:W-:Y:S01]  /*2d50*/  SHF.R.S32.HI R9, RZ, 0x1f, R8 ;  /* 0x0000001fff097819 */ /* 0x000fe20000011408 */
[----:B------:R-:W-:Y:S01]  /*2d60*/  UISETP.GT.U32.AND UP0, UPT, UR40, 0x1, !UP0 ;  /* 0x000000012800788c */ /* 0x000fe2000c704070 */
[----:B------:R-:W-:Y:S01]  /*2d70*/  LOP3.LUT R3, R6, 0x40, R3, 0xe2, !PT ;  /* 0x0000004006037812 */ /* 0x000fe200078ee203 */
[----:B--2---:R-:W-:Y:S01]  /*2d80*/  IMAD R13, R0, -0x2, R7 ;  /* 0xfffffffe000d7824 */ /* 0x004fe200078e0207 */
[----:B------:R-:W-:Y:S01]  /*2d90*/  ISETP.GE.AND P0, PT, R152, R7, PT ;  /* 0x000000079800720c */ /* 0x000fe20003f06270 */
[C---:B------:R-:W-:Y:S01]  /*2da0*/  IMAD.SHL.U32 R0, R154.reuse, 0x80, RZ ;  /* 0x000000809a007824 */ /* 0x040fe200078e00ff */
[----:B------:R-:W-:Y:S01]  /*2db0*/  USEL UR5, URZ, 0x1, !UP1 ;  /* 0x000000013f057887 */ /* 0x000fe2000c800000 */
[----:B------:R-:W-:Y:S01]  /*2dc0*/  IMAD R4, R21, UR6, RZ ;  /* 0x0000000615047c24 */ /* 0x000fe2000f8e02ff */
[----:B------:R-:W-:Y:S01]  /*2dd0*/  USEL UR4, URZ, 0x1, !UP0 ;  /* 0x000000013f047887 */ /* 0x000fe2000c000000 */
[----:B------:R-:W-:Y:S01]  /*2de0*/  IMAD.WIDE R6, R154, 0x80, RZ ;  /* 0x000000809a067825 */ /* 0x000fe200078e02ff */
[C---:B------:R-:W-:Y:S01]  /*2df0*/  ISETP.GE.OR P0, PT, R0.reuse, UR8, P0 ;  /* 0x0000000800007c0c */ /* 0x040fe20008706670 */
[----:B------:R-:W-:Y:S01]  /*2e00*/  ULOP3.LUT UR39, UR39, 0x1, URZ, 0xc0, !UPT ;  /* 0x0000000127277892 */ /* 0x000fe2000f8ec03f */
[----:B------:R-:W-:Y:S01]  /*2e10*/  IADD3 R0, -R0, UR8, R11 ;  /* 0x0000000800007c10 */ /* 0x000fe2000fffe10b */
[C---:B------:R-:W-:Y:S01]  /*2e20*/  IMAD R15, R153.reuse, UR7, R4 ;  /* 0x00000007990f7c24 */ /* 0x040fe2000f8e0204 */
[----:B------:R-:W-:Y:S01]  /*2e30*/  ULOP3.LUT UR38, UR4, UR38, UR5, 0x96, !UPT ;  /* 0x0000002604267292 */ /* 0x000fe2000f8e9605 */
[----:B------:R-:W-:Y:S01]  /*2e40*/  IMAD.WIDE.U32 R4, R153, UR6, R8 ;  /* 0x0000000699047c25 */ /* 0x000fe2000f8e0008 */
[----:B------:R-:W-:-:S03]  /*2e50*/  LOP3.LUT R171, R6, R3, R10, 0xfe, !PT ;  /* 0x0000000306ab7212 */ /* 0x000fc600078efe0a */
[----:B------:R-:W-:Y:S02]  /*2e60*/  IMAD.IADD R5, R5, 0x1, R15 ;  /* 0x0000000105057824 */ /* 0x000fe400078e020f */
[----:B------:R-:W-:Y:S02]  /*2e70*/  IMAD.IADD R3, R13, 0x1, -R152 ;  /* 0x000000010d037824 */ /* 0x000fe400078e0a98 */
[----:B------:R-:W-:Y:S01]  /*2e80*/  IMAD.MOV.U32 R154, RZ, RZ, -0x1 ;  /* 0xffffffffff9a7424 */ /* 0x000fe200078e00ff */
[----:B------:R-:W-:Y:S06]  /*2e90*/  @P0 BRA `(.L_x_39) ;  /* 0x0000007800d80947 */ /* 0x000fec0003800000 */
[----:B------:R-:W0:Y:S01]  /*2ea0*/  LDC.64 R10, c[0x0][0x5c8] ;  /* 0x00017200ff0a7b82 */ /* 0x000e220000000a00 */
[----:B-----5:R-:W-:Y:S01]  /*2eb0*/  FSETP.NEU.AND P0, PT, R157, RZ, PT ;  /* 0x000000ff9d00720b */ /* 0x020fe20003f0d000 */
[----:B------:R-:W-:Y:S01]  /*2ec0*/  BSSY B0, `(.L_x_39) ;  /* 0x00007b3000007945 */ /* 0x000fe20003800000 */
[----:B-1----:R-:W-:-:S04]  /*2ed0*/  ISETP.GT.AND P1, PT, R3, RZ, PT ;  /* 0x000000ff0300720c */ /* 0x002fc80003f24270 */
[----:B------:R-:W-:Y:S01]  /*2ee0*/  ISETP.GT.AND P2, PT, R0, RZ, P1 ;  /* 0x000000ff0000720c */ /* 0x000fe20000f44270 */
[-C--:B0-----:R-:W-:Y:S02]  /*2ef0*/  IMAD R12, R7, R10.reuse, RZ ;  /* 0x0000000a070c7224 */ /* 0x081fe400078e02ff */
[----:B------:R-:W-:-:S04]  /*2f00*/  IMAD.WIDE.U32 R162, R171, R10, R4 ;  /* 0x0000000aaba27225 */ /* 0x000fc800078e0004 */
[----:B------:R-:W-:-:S04]  /*2f10*/  IMAD R5, R171, R11, R12 ;  /* 0x0000000bab057224 */ /* 0x000fc800078e020c */
[----:B------:R-:W-:Y:S01]  /*2f20*/  IMAD.IADD R173, R163, 0x1, R5 ;  /* 0x00000001a3ad7824 */ /* 0x000fe200078e0205 */
[----:B------:R-:W-:Y:S06]  /*2f30*/  @!P0 BRA `(.L_x_40) ;  /* 0x0000005400948947 */ /* 0x000fec0003800000 */
[----:B------:R-:W0:Y:S01]  /*2f40*/  LDC.64 R14, c[0x0][0x5b8] ;  /* 0x00016e00ff0e7b82 */ /* 0x000e220000000a00 */
[----:B------:R-:W-:-:S07]  /*2f50*/  ULDC.64 UR4, c[0x0][0x5c0] ;  /* 0x0001700000047ab9 */ /* 0x000fce0000000a00 */
[----:B------:R-:W1:Y:S08]  /*2f60*/  LDC.64 R168, c[0x0][0x5b0] ;  /* 0x00016c00ffa87b82 */ /* 0x000e700000000a00 */
[----:B------:R-:W2:Y:S01]  /*2f70*/  LDC.64 R12, c[0x0][0x5a8] ;  /* 0x00016a00ff0c7b82 */ /* 0x000ea20000000a00 */
[-C--:B0-----:R-:W-:Y:S02]  /*2f80*/  IMAD R4, R21, R14.reuse, RZ ;  /* 0x0000000e15047224 */ /* 0x081fe400078e02ff */
[----:B------:R-:W-:-:S04]  /*2f90*/  IMAD.WIDE.U32 R164, R153, R14, R8 ;  /* 0x0000000e99a47225 */ /* 0x000fc800078e0008 */
[----:B------:R-:W-:Y:S02]  /*2fa0*/  IMAD R163, R153, R15, R4 ;  /* 0x0000000f99a37224 */ /* 0x000fe400078e0204 */
[-C--:B-1----:R-:W-:Y:S02]  /*2fb0*/  IMAD R6, R7, R168.reuse, RZ ;  /* 0x000000a807067224 */ /* 0x082fe400078e02ff */
[----:B------:R-:W-:Y:S02]  /*2fc0*/  IMAD.IADD R21, R165, 0x1, R163 ;  /* 0x00000001a5157824 */ /* 0x000fe400078e02a3 */
[----:B------:R-:W-:Y:S02]  /*2fd0*/  IMAD.MOV.U32 R20, RZ, RZ, R164 ;  /* 0x000000ffff147224 */ /* 0x000fe400078e00a4 */
[C---:B------:R-:W-:Y:S02]  /*2fe0*/  IMAD R167, R171.reuse, R169, R6 ;  /* 0x000000a9aba77224 */ /* 0x040fe400078e0206 */
[----:B------:R-:W-:-:S04]  /*2ff0*/  IMAD.WIDE.U32 R4, R171, R168, R20 ;  /* 0x000000a8ab047225 */ /* 0x000fc800078e0014 */
[----:B------:R-:W-:Y:S01]  /*3000*/  IMAD.IADD R5, R5, 0x1, R167 ;  /* 0x0000000105057824 */ /* 0x000fe200078e02a7 */
[----:B--2---:R-:W-:-:S04]  /*3010*/  LEA R6, P0, R4, R12, 0x2 ;  /* 0x0000000c04067211 */ /* 0x004fc800078010ff */
[----:B------:R-:W-:-:S05]  /*3020*/  LEA.HI.X R7, R4, R13, R5, 0x2, P0 ;  /* 0x0000000d04077211 */ /* 0x000fca00000f1405 */
[----:B------:R-:W2:Y:S01]  /*3030*/  @P2 LDG.E.LTC128B R15, desc[UR36][R6.64] ;  /* 0x00000024060f2981 */ /* 0x000ea2000c1e1920 */
[----:B------:R-:W-:Y:S01]  /*3040*/  IMAD.WIDE.U32 R4, R171, R168, R8 ;  /* 0x000000a8ab047225 */ /* 0x000fe200078e0008 */
[----:B------:R-:W-:Y:S01]  /*3050*/  ISETP.GT.AND P0, PT, R3, 0x1, PT ;  /* 0x000000010300780c */ /* 0x000fe20003f04270 */
[----:B------:R-:W-:Y:S01]  /*3060*/  BSSY B1, `(.L_x_41) ;  /* 0x0000013000017945 */ /* 0x000fe20003800000 */
[C---:B------:R-:W-:Y:S01]  /*3070*/  SHF.L.U64.HI R161, R168.reuse, 0x3, R169 ;  /* 0x00000003a8a17819 */ /* 0x040fe200000102a9 */
[----:B------:R-:W-:Y:S02]  /*3080*/  IMAD.IADD R5, R167, 0x1, R5 ;  /* 0x00000001a7057824 */ /* 0x000fe400078e0205 */
[----:B------:R-:W-:-:S04]  /*3090*/  IMAD.SHL.U32 R160, R168, 0x8, RZ ;  /* 0x00000008a8a07824 */ /* 0x000fc800078e00ff */
[----:B------:R-:W-:Y:S01]  /*30a0*/  IMAD.WIDE.U32 R160, R171, R168, R160 ;  /* 0x000000a8aba07225 */ /* 0x000fe200078e00a0 */
[----:B--2---:R-:W-:-:S05]  /*30b0*/  LOP3.LUT R22, R15, 0xffffe000, RZ, 0xc0, !PT ;  /* 0xffffe0000f167812 */ /* 0x004fca00078ec0ff */
[----:B------:R-:W-:Y:S01]  /*30c0*/  FMUL R159, R22, R157 ;  /* 0x0000009d169f7220 */ /* 0x000fe20000400000 */
[----:B------:R-:W-:Y:S01]  /*30d0*/  IMAD.WIDE.U32 R22, R153, R14, R4 ;  /* 0x0000000e99167225 */ /* 0x000fe200078e0004 */
[----:B------:R-:W-:-:S03]  /*30e0*/  LEA R4, P3, R162, UR4, 0x2 ;  /* 0x00000004a2047c11 */ /* 0x000fc6000f8610ff */
[----:B------:R-:W-:Y:S01]  /*30f0*/  FFMA R159, R24, R156, R159 ;  /* 0x0000009c189f7223 */ /* 0x000fe2000000009f */
[----:B------:R-:W-:Y:S01]  /*3100*/  IMAD.IADD R7, R163, 0x1, R23 ;  /* 0x00000001a3077824 */ /* 0x000fe200078e0217 */
[----:B------:R-:W-:Y:S02]  /*3110*/  LEA.HI.X R5, R162, UR5, R173, 0x2, P3 ;  /* 0x00000005a2057c11 */ /* 0x000fe400098f14ad */
[----:B------:R-:W-:Y:S02]  /*3120*/  ISETP.GT.AND P3, PT, R0, RZ, P0 ;  /* 0x000000ff0000720c */ /* 0x000fe40000764270 */
[----:B------:R-:W-:Y:S02]  /*3130*/  F2FP.TF32.F32.PACK_B R159, R159 ;  /* 0x0000009fff9f723e */ /* 0x000fe400024050ff */
[----:B------:R-:W-:-:S03]  /*3140*/  LEA R6, P4, R22, R12, 0x2 ;  /* 0x0000000c16067211 */ /* 0x000fc600078810ff */
[----:B------:R0:W-:Y:S01]  /*3150*/  @P2 STG.E desc[UR36][R4.64], R159 ;  /* 0x0000009f04002986 */ /* 0x0001e2000c101924 */
[----:B------:R-:W-:-:S05]  /*3160*/  LEA.HI.X R7, R22, R13, R7, 0x2, P4 ;  /* 0x0000000d16077211 */ /* 0x000fca00020f1407 */
[----:B------:R-:W-:Y:S05]  /*3170*/  @!P3 BRA `(.L_x_42) ;  /* 0x000000000004b947 */ /* 0x000fea0003800000 */
[----:B------:R1:W5:Y:S02]  /*3180*/  LDG.E.LTC128B R15, desc[UR36][R6.64+0x4] ;  /* 0x00000424060f7981 */ /* 0x000364000c1e1920 */
.L_x_42:
[----:B------:R-:W-:Y:S05]  /*3190*/  BSYNC B1 ;  /* 0x0000000000017941 */ /* 0x000fea0003800000 */
.L_x_41:
[----:B-----5:R-:W-:Y:S01]  /*31a0*/  LOP3.LUT R20, R15, 0xffffe000, RZ, 0xc0, !PT ;  /* 0xffffe0000f147812 */ /* 0x020fe200078ec0ff */
[----:B------:R-:W-:Y:S01]  /*31b0*/  IMAD.IADD R167, R167, 0x1, R161 ;  /* 0x00000001a7a77824 */ /* 0x000fe200078e02a1 */
[----:B------:R-:W-:Y:S01]  /*31c0*/  IADD3 R164, P2, R164, R160, RZ ;  /* 0x000000a0a4a47210 */ /* 0x000fe20007f5e0ff */
[----:B------:R-:W-:Y:S01]  /*31d0*/  IMAD.MOV.U32 R24, RZ, RZ, R15 ;  /* 0x000000ffff187224 */ /* 0x000fe200078e000f */
[----:B------:R-:W-:Y:S01]  /*31e0*/  ISETP.GT.AND P1, PT, R0, 0x8, P1 ;  /* 0x000000080000780c */ /* 0x000fe20000f24270 */
[----:B------:R-:W-:Y:S02]  /*31f0*/  FMUL R20, R20, R157 ;  /* 0x0000009d14147220 */ /* 0x000fe40000400000 */
[----:B------:R-:W-:Y:S02]  /*3200*/  IMAD.X R21, R167, 0x1, R21, P2 ;  /* 0x00000001a7157824 */ /* 0x000fe400010e0615 */
[----:B------:R-:W-:Y:S01]  /*3210*/  FFMA R25, R25, R156, R20 ;  /* 0x0000009c19197223 */ /* 0x000fe20000000014 */
[----:B------:R-:W-:-:S04]  /*3220*/  LEA R20, P2, R164, R12, 0x2 ;  /* 0x0000000ca4147211 */ /* 0x000fc800078410ff */
[----:B------:R-:W-:Y:S02]  /*3230*/  F2FP.TF32.F32.PACK_B R25, R25 ;  /* 0x00000019ff19723e */ /* 0x000fe400024050ff */
[----:B------:R-:W-:-:S03]  /*3240*/  LEA.HI.X R21, R164, R13, R21, 0x2, P2 ;  /* 0x0000000da4157211 */ /* 0x000fc600010f1415 */
[----:B------:R2:W-:Y:S04]  /*3250*/  @P3 STG.E desc[UR36][R4.64+0x4], R25 ;  /* 0x0000041904003986 */ /* 0x0005e8000c101924 */
[----:B------:R-:W3:Y:S01]  /*3260*/  @P1 LDG.E.LTC128B R24, desc[UR36][R20.64] ;  /* 0x0000002414181981 */ /* 0x000ee2000c1e1920 */
[----:B------:R-:W-:Y:S01]  /*3270*/  IADD3 R8, P2, R8, R160, RZ ;  /* 0x000000a008087210 */ /* 0x000fe20007f5e0ff */
[----:B------:R-:W-:Y:S01]  /*3280*/  BSSY B1, `(.L_x_43) ;  /* 0x0000011000017945 */ /* 0x000fe20003800000 */
[----:B------:R-:W-:Y:S02]  /*3290*/  SHF.L.U64.HI R11, R10, 0x5, R11 ;  /* 0x000000050a0b7819 */ /* 0x000fe4000001020b */
[----:B------:R-:W-:Y:S01]  /*32a0*/  ISETP.GT.AND P0, PT, R0, 0x8, P0 ;  /* 0x000000080000780c */ /* 0x000fe20000704270 */
[----:B------:R-:W-:Y:S01]  /*32b0*/  IMAD.X R9, R9, 0x1, R167, P2 ;  /* 0x0000000109097824 */ /* 0x000fe200010e06a7 */
[----:B------:R-:W-:Y:S01]  /*32c0*/  LEA R10, P2, R10, R4, 0x5 ;  /* 0x000000040a0a7211 */ /* 0x000fe200078428ff */
[----:B------:R-:W-:-:S04]  /*32d0*/  IMAD.WIDE.U32 R14, R153, R14, R8 ;  /* 0x0000000e990e7225 */ /* 0x000fc800078e0008 */
[----:B------:R-:W-:Y:S01]  /*32e0*/  IMAD.X R11, R11, 0x1, R5, P2 ;  /* 0x000000010b0b7824 */ /* 0x000fe200010e0605 */
[----:B------:R-:W-:Y:S01]  /*32f0*/  LEA R8, P3, R14, R12, 0x2 ;  /* 0x0000000c0e087211 */ /* 0x000fe200078610ff */
[----:B------:R-:W-:-:S05]  /*3300*/  IMAD.IADD R9, R163, 0x1, R15 ;  /* 0x00000001a3097824 */ /* 0x000fca00078e020f */
[----:B------:R-:W-:Y:S02]  /*3310*/  LEA.HI.X R9, R14, R13, R9, 0x2, P3 ;  /* 0x0000000d0e097211 */ /* 0x000fe400018f1409 */
[----:B---3--:R-:W-:-:S05]  /*3320*/  LOP3.LUT R22, R24, 0xffffe000, RZ, 0xc0, !PT ;  /* 0xffffe00018167812 */ /* 0x008fca00078ec0ff */
[----:B------:R-:W-:-:S04]  /*3330*/  FMUL R23, R22, R157 ;  /* 0x0000009d16177220 */ /* 0x000fc80000400000 */
[----:B------:R-:W-:-:S05]  /*3340*/  FFMA R23, R26, R156, R23 ;  /* 0x0000009c1a177223 */ /* 0x000fca0000000017 */
[----:B------:R-:W-:-:S05]  /*3350*/  F2FP.TF32.F32.PACK_B R23, R23 ;  /* 0x00000017ff17723e */ /* 0x000fca00024050ff */
[----:B------:R2:W-:Y:S01]  /*3360*/  @P1 STG.E desc[UR36][R10.64], R23 ;  /* 0x000000170a001986 */ /* 0x0005e2000c101924 */
[----:B------:R-:W-:Y:S05]  /*3370*/  @!P0 BRA `(.L_x_44) ;  /* 0x0000000000048947 */ /* 0x000fea0003800000 */
[----:B------:R3:W5:Y:S02]  /*3380*/  LDG.E.LTC128B R24, desc[UR36][R8.64+0x4] ;  /* 0x0000042408187981 */ /* 0x000764000c1e1920 */
.L_x_44:
[----:B------:R-:W-:Y:S05]  /*3390*/  BSYNC B1 ;  /* 0x0000000000017941 */ /* 0x000fea0003800000 */
.L_x_43:
[----:B-----5:R-:W-:Y:S01]  /*33a0*/  LOP3.LUT R12, R24, 0xffffe000, RZ, 0xc0, !PT ;  /* 0xffffe000180c7812 */ /* 0x020fe200078ec0ff */
[----:B------:R-:W-:Y:S01]  /*33b0*/  BSSY B1, `(.L_x_45) ;  /* 0x0000009000017945 */ /* 0x000fe20003800000 */
[----:B------:R-:W-:-:S03]  /*33c0*/  ISETP.GT.AND P1, PT, R3, 0x8, PT ;  /* 0x000000080300780c */ /* 0x000fc60003f24270 */
[----:B------:R-:W-:Y:S01]  /*33d0*/  FMUL R12, R12, R157 ;  /* 0x0000009d0c0c7220 */ /* 0x000fe20000400000 */
[----:B------:R-:W-:-:S03]  /*33e0*/  ISETP.GT.AND P2, PT, R0, RZ, P1 ;  /* 0x000000ff0000720c */ /* 0x000fc60000f44270 */
[----:B------:R-:W-:-:S05]  /*33f0*/  FFMA R27, R27, R156, R12 ;  /* 0x0000009c1b1b7223 */ /* 0x000fca000000000c */
[----:B------:R-:W-:-:S05]  /*3400*/  F2FP.TF32.F32.PACK_B R27, R27 ;  /* 0x0000001bff1b723e */ /* 0x000fca00024050ff */
[----:B------:R4:W-:Y:S01]  /*3410*/  @P0 STG.E desc[UR36][R10.64+0x4], R27 ;  /* 0x0000041b0a000986 */ /* 0x0009e2000c101924 */
[----:B------:R-:W-:Y:S05]  /*3420*/  @!P2 BRA `(.L_x_46) ;  /* 0x000000000004a947 */ /* 0x000fea0003800000 */
[----:B------:R0:W5:Y:S02]  /*3430*/  LDG.E.LTC128B R24, desc[UR36][R6.64+0x20] ;  /* 0x0000202406187981 */ /* 0x000164000c1e1920 */
.L_x_46:
[----:B------:R-:W-:Y:S05]  /*3440*/  BSYNC B1 ;  /* 0x0000000000017941 */ /* 0x000fea0003800000 */
.L_x_45:
        /* <DEDUP_REMOVED lines=10> */
.L_x_48:
[----:B------:R-:W-:Y:S05]  /*34f0*/  BSYNC B1 ;  /* 0x0000000000017941 */ /* 0x000fea0003800000 */
.L_x_47:
[----:B-----5:R-:W-:Y:S01]  /*3500*/  LOP3.LUT R12, R24, 0xffffe000, RZ, 0xc0, !PT ;  /* 0xffffe000180c7812 */ /* 0x020fe200078ec0ff */
[----:B------:R-:W-:Y:S01]  /*3510*/  BSSY B1, `(.L_x_49) ;  /* 0x0000008000017945 */ /* 0x000fe20003800000 */
[----:B------:R-:W-:-:S03]  /*3520*/  ISETP.GT.AND P1, PT, R0, 0x8, P1 ;  /* 0x000000080000780c */ /* 0x000fc60000f24270 */
[----:B------:R-:W-:-:S04]  /*3530*/  FMUL R12, R12, R157 ;  /* 0x0000009d0c0c7220 */ /* 0x000fc80000400000 */
[----:B------:R-:W-:-:S05]  /*3540*/  FFMA R29, R29, R156, R12 ;  /* 0x0000009c1d1d7223 */ /* 0x000fca000000000c */
[----:B------:R-:W-:-:S05]  /*3550*/  F2FP.TF32.F32.PACK_B R29, R29 ;  /* 0x0000001dff1d723e */ /* 0x000fca00024050ff */
[----:B------:R0:W-:Y:S01]  /*3560*/  @P3 STG.E desc[UR36][R4.64+0x24], R29 ;  /* 0x0000241d04003986 */ /* 0x0001e2000c101924 */
[----:B------:R-:W-:Y:S05]  /*3570*/  @!P1 BRA `(.L_x_50) ;  /* 0x0000000000049947 */ /* 0x000fea0003800000 */
[----:B------:R0:W5:Y:S02]  /*3580*/  LDG.E.LTC128B R24, desc[UR36][R8.64+0x20] ;  /* 0x0000202408187981 */ /* 0x000164000c1e1920 */
.L_x_50:
[----:B------:R-:W-:Y:S05]  /*3590*/  BSYNC B1 ;  /* 0x0000000000017941 */ /* 0x000fea0003800000 */
.L_x_49:
[----:B-----5:R-:W-:Y:S01]  /*35a0*/  LOP3.LUT R12, R24, 0xffffe000, RZ, 0xc0, !PT ;  /* 0xffffe000180c7812 */ /* 0x020fe200078ec0ff */
[----:B------:R-:W-:Y:S01]  /*35b0*/  BSSY B1, `(.L_x_51) ;  /* 0x0000008000017945 */ /* 0x000fe20003800000 */
[----:B------:R-:W-:-:S03]  /*35c0*/  ISETP.GT.AND P0, PT, R0, 0x8, P0 ;  /* 0x000000080000780c */ /* 0x000fc60000704270 */
[----:B0-----:R-:W-:-:S04]  /*35d0*/  FMUL R13, R12, R157 ;  /* 0x0000009d0c0d7220 */ /* 0x001fc80000400000 */
[----:B------:R-:W-:-:S05]  /*35e0*/  FFMA R13, R30, R156, R13 ;  /* 0x0000009c1e0d7223 */ /* 0x000fca000000000d */
[----:B------:R-:W-:-:S05]  /*35f0*/  F2FP.TF32.F32.PACK_B R13, R13 ;  /* 0x0000000dff0d723e */ /* 0x000fca00024050ff */
[----:B------:R0:W-:Y:S01]  /*3600*/  @P1 STG.E desc[UR36][R10.64+0x20], R13 ;  /* 0x0000200d0a001986 */ /* 0x0001e2000c101924 */
[----:B------:R-:W-:Y:S05]  /*3610*/  @!P0 BRA `(.L_x_52) ;  /* 0x0000000000048947 */ /* 0x000fea0003800000 */
[----:B------:R0:W5:Y:S02]  /*3620*/  LDG.E.LTC128B R24, desc[UR36][R8.64+0x24] ;  /* 0x0000242408187981 */ /* 0x000164000c1e1920 */
.L_x_52:
[----:B------:R-:W-:Y:S05]  /*3630*/  BSYNC B1 ;  /* 0x0000000000017941 */ /* 0x000fea0003800000 */
.L_x_51:
        /* <DEDUP_REMOVED lines=10> */
.L_x_54:
[----:B------:R-:W-:Y:S05]  /*36e0*/  BSYNC B1 ;  /* 0x0000000000017941 */ /* 0x000fea0003800000 */
.L_x_53:
[----:B-----5:R-:W-:Y:S01]  /*36f0*/  LOP3.LUT R12, R24, 0xffffe000, RZ, 0xc0, !PT ;  /* 0xffffe000180c7812 */ /* 0x020fe200078ec0ff */
[----:B------:R-:W-:Y:S01]  /*3700*/  BSSY B1, `(.L_x_55) ;  /* 0x0000009000017945 */ /* 0x000fe20003800000 */
[----:B------:R-:W-:-:S03]  /*3710*/  ISETP.GT.AND P0, PT, R3, 0x11, PT ;  /* 0x000000110300780c */ /* 0x000fc60003f04270 */
[----:B0-----:R-:W-:Y:S01]  /*3720*/  FMUL R13, R12, R157 ;  /* 0x0000009d0c0d7220 */ /* 0x001fe20000400000 */
[----:B------:R-:W-:-:S03]  /*3730*/  ISETP.GT.AND P3, PT, R0, RZ, P0 ;  /* 0x000000ff0000720c */ /* 0x000fc60000764270 */
[----:B------:R-:W-:-:S05]  /*3740*/  FFMA R13, R32, R156, R13 ;  /* 0x0000009c200d7223 */ /* 0x000fca000000000d */
[----:B------:R-:W-:-:S05]  /*3750*/  F2FP.TF32.F32.PACK_B R13, R13 ;  /* 0x0000000dff0d723e */ /* 0x000fca00024050ff */
[----:B------:R0:W-:Y:S01]  /*3760*/  @P2 STG.E desc[UR36][R4.64+0x40], R13 ;  /* 0x0000400d04002986 */ /* 0x0001e2000c101924 */
[----:B------:R-:W-:Y:S05]  /*3770*/  @!P3 BRA `(.L_x_56) ;  /* 0x000000000004b947 */ /* 0x000fea0003800000 */
[----:B------:R0:W5:Y:S02]  /*3780*/  LDG.E.LTC128B R24, desc[UR36][R6.64+0x44] ;  /* 0x0000442406187981 */ /* 0x000164000c1e1920 */
.L_x_56:
[----:B------:R-:W-:Y:S05]  /*3790*/  BSYNC B1 ;  /* 0x0000000000017941 */ /* 0x000fea0003800000 */
.L_x_55:
        /* <DEDUP_REMOVED lines=9> */
.L_x_58:
[----:B------:R-:W-:Y:S05]  /*3830*/  BSYNC B1 ;  /* 0x0000000000017941 */ /* 0x000fea0003800000 */
.L_x_57:
        /* <DEDUP_REMOVED lines=9> */
.L_x_60:
[----:B------:R-:W-:Y:S05]  /*38d0*/  BSYNC B1 ;  /* 0x0000000000017941 */ /* 0x000fea0003800000 */
.L_x_59:
        /* <DEDUP_REMOVED lines=10> */
.L_x_62:
[----:B------:R-:W-:Y:S05]  /*3980*/  BSYNC B1 ;  /* 0x0000000000017941 */ /* 0x000fea0003800000 */
.L_x_61:
        /* <DEDUP_REMOVED lines=10> */
.L_x_64:
[----:B------:R-:W-:Y:S05]  /*3a30*/  BSYNC B1 ;  /* 0x0000000000017941 */ /* 0x000fea0003800000 */
.L_x_63:
        /* <DEDUP_REMOVED lines=9> */
.L_x_66:
[----:B------:R-:W-:Y:S05]  /*3ad0*/  BSYNC B1 ;  /* 0x0000000000017941 */ /* 0x000fea0003800000 */
.L_x_65:
        /* <DEDUP_REMOVED lines=9> */
.L_x_68:
[----:B------:R-:W-:Y:S05]  /*3b70*/  BSYNC B1 ;  /* 0x0000000000017941 */ /* 0x000fea0003800000 */
.L_x_67:
        /* <DEDUP_REMOVED lines=10> */
.L_x_70:
[----:B------:R-:W-:Y:S05]  /*3c20*/  BSYNC B1 ;  /* 0x0000000000017941 */ /* 0x000fea0003800000 */
.L_x_69:
        /* <DEDUP_REMOVED lines=10> */
.L_x_72:
[----:B------:R-:W-:Y:S05]  /*3cd0*/  BSYNC B1 ;  /* 0x0000000000017941 */ /* 0x000fea0003800000 */
.L_x_71:
        /* <DEDUP_REMOVED lines=9> */
.L_x_74:
[----:B------:R-:W-:Y:S05]  /*3d70*/  BSYNC B1 ;  /* 0x0000000000017941 */ /* 0x000fea0003800000 */
.L_x_73:
        /* <DEDUP_REMOVED lines=9> */
.L_x_76:
[----:B------:R-:W-:Y:S05]  /*3e10*/  BSYNC B1 ;  /* 0x0000000000017941 */ /* 0x000fea0003800000 */
.L_x_75:
        /* <DEDUP_REMOVED lines=10> */
.L_x_78:
[----:B------:R-:W-:Y:S05]  /*3ec0*/  BSYNC B1 ;  /* 0x0000000000017941 */ /* 0x000fea0003800000 */
.L_x_77:
        /* <DEDUP_REMOVED lines=10> */
.L_x_80:
[----:B------:R-:W-:Y:S05]  /*3f70*/  BSYNC B1 ;  /* 0x0000000000017941 */ /* 0x000fea0003800000 */
.L_x_79:
        /* <DEDUP_REMOVED lines=9> */
.L_x_82:
[----:B------:R-:W-:Y:S05]  /*4010*/  BSYNC B1 ;  /* 0x0000000000017941 */ /* 0x000fea0003800000 */
.L_x_81:
        /* <DEDUP_REMOVED lines=9> */
.L_x_84:
[----:B------:R-:W-:Y:S05]  /*40b0*/  BSYNC B1 ;  /* 0x0000000000017941 */ /* 0x000fea0003800000 */
.L_x_83:
        /* <DEDUP_REMOVED lines=10> */
.L_x_86:
[----:B------:R-:W-:Y:S05]  /*4160*/  BSYNC B1 ;  /* 0x0000000000017941 */ /* 0x000fea0003800000 */
.L_x_85:
        /* <DEDUP_REMOVED lines=10> */
.L_x_88:
[----:B------:R-:W-:Y:S05]  /*4210*/  BSYNC B1 ;  /* 0x0000000000017941 */ /* 0x000fea0003800000 */
.L_x_87:
        /* <DEDUP_REMOVED lines=9> */
.L_x_90:
[----:B------:R-:W-:Y:S05]  /*42b0*/  BSYNC B1 ;  /* 0x0000000000017941 */ /* 0x000fea0003800000 */
.L_x_89:
        /* <DEDUP_REMOVED lines=9> */
.L_x_92:
[----:B------:R-:W-:Y:S05]  /*4350*/  BSYNC B1 ;  /* 0x0000000000017941 */ /* 0x000fea0003800000 */
.L_x_91:
        /* <DEDUP_REMOVED lines=10> */
.L_x_94:
[----:B------:R-:W-:Y:S05]  /*4400*/  BSYNC B1 ;  /* 0x0000000000017941 */ /* 0x000fea0003800000 */
.L_x_93:
        /* <DEDUP_REMOVED lines=10> */
.L_x_96:
[----:B------:R-:W-:Y:S05]  /*44b0*/  BSYNC B1 ;  /* 0x0000000000017941 */ /* 0x000fea0003800000 */
.L_x_95:
        /* <DEDUP_REMOVED lines=9> */
.L_x_98:
[----:B------:R-:W-:Y:S05]  /*4550*/  BSYNC B1 ;  /* 0x0000000000017941 */ /* 0x000fea0003800000 */
.L_x_97:
        /* <DEDUP_REMOVED lines=9> */
.L_x_100:
[----:B------:R-:W-:Y:S05]  /*45f0*/  BSYNC B1 ;  /* 0x0000000000017941 */ /* 0x000fea0003800000 */
.L_x_99:
        /* <DEDUP_REMOVED lines=10> */
.L_x_102:
[----:B------:R-:W-:Y:S05]  /*46a0*/  BSYNC B1 ;  /* 0x0000000000017941 */ /* 0x000fea0003800000 */
.L_x_101:
        /* <DEDUP_REMOVED lines=10> */
.L_x_104:
[----:B------:R-:W-:Y:S05]  /*4750*/  BSYNC B1 ;  /* 0x0000000000017941 */ /* 0x000fea0003800000 */
.L_x_103:
        /* <DEDUP_REMOVED lines=9> */
.L_x_106:
[----:B------:R-:W-:Y:S05]  /*47f0*/  BSYNC B1 ;  /* 0x0000000000017941 */ /* 0x000fea0003800000 */
.L_x_105:
        /* <DEDUP_REMOVED lines=9> */
.L_x_108:
[----:B------:R-:W-:Y:S05]  /*4890*/  BSYNC B1 ;  /* 0x0000000000017941 */ /* 0x000fea0003800000 */
.L_x_107:
        /* <DEDUP_REMOVED lines=10> */
.L_x_110:
[----:B------:R-:W-:Y:S05]  /*4940*/  BSYNC B1 ;  /* 0x0000000000017941 */ /* 0x000fea0003800000 */
.L_x_109:
        /* <DEDUP_REMOVED lines=10> */
.L_x_112:
[----:B------:R-:W-:Y:S05]  /*49f0*/  BSYNC B1 ;  /* 0x0000000000017941 */ /* 0x000fea0003800000 */
.L_x_111:
        /* <DEDUP_REMOVED lines=9> */
.L_x_114:
[----:B------:R-:W-:Y:S05]  /*4a90*/  BSYNC B1 ;  /* 0x0000000000017941 */ /* 0x000fea0003800000 */
.L_x_113:
        /* <DEDUP_REMOVED lines=9> */
.L_x_116:
[----:B------:R-:W-:Y:S05]  /*4b30*/  BSYNC B1 ;  /* 0x0000000000017941 */ /* 0x000fea0003800000 */
.L_x_115:
        /* <DEDUP_REMOVED lines=10> */
.L_x_118:
[----:B------:R-:W-:Y:S05]  /*4be0*/  BSYNC B1 ;  /* 0x0000000000017941 */ /* 0x000fea0003800000 */
.L_x_117:
        /* <DEDUP_REMOVED lines=10> */
.L_x_120:
[----:B------:R-:W-:Y:S05]  /*4c90*/  BSYNC B1 ;  /* 0x0000000000017941 */ /* 0x000fea0003800000 */
.L_x_119:
        /* <DEDUP_REMOVED lines=9> */
.L_x_122:
[----:B------:R-:W-:Y:S05]  /*4d30*/  BSYNC B1 ;  /* 0x0000000000017941 */ /* 0x000fea0003800000 */
.L_x_121:
        /* <DEDUP_REMOVED lines=9> */
.L_x_124:
[----:B------:R-:W-:Y:S05]  /*4dd0*/  BSYNC B1 ;  /* 0x0000000000017941 */ /* 0x000fea0003800000 */
.L_x_123:
        /* <DEDUP_REMOVED lines=10> */
.L_x_126:
[----:B------:R-:W-:Y:S05]  /*4e80*/  BSYNC B1 ;  /* 0x0000000000017941 */ /* 0x000fea0003800000 */
.L_x_125:
        /* <DEDUP_REMOVED lines=10> */
.L_x_128:
[----:B------:R-:W-:Y:S05]  /*4f30*/  BSYNC B1 ;  /* 0x0000000000017941 */ /* 0x000fea0003800000 */
.L_x_127:
        /* <DEDUP_REMOVED lines=9> */
.L_x_130:
[----:B------:R-:W-:Y:S05]  /*4fd0*/  BSYNC B1 ;  /* 0x0000000000017941 */ /* 0x000fea0003800000 */
.L_x_129:
        /* <DEDUP_REMOVED lines=9> */
.L_x_132:
[----:B------:R-:W-:Y:S05]  /*5070*/  BSYNC B1 ;  /* 0x0000000000017941 */ /* 0x000fea0003800000 */
.L_x_131:
        /* <DEDUP_REMOVED lines=10> */
.L_x_134:
[----:B------:R-:W-:Y:S05]  /*5120*/  BSYNC B1 ;  /* 0x0000000000017941 */ /* 0x000fea0003800000 */
.L_x_133:
        /* <DEDUP_REMOVED lines=10> */
.L_x_136:
[----:B------:R-:W-:Y:S05]  /*51d0*/  BSYNC B1 ;  /* 0x0000000000017941 */ /* 0x000fea0003800000 */
.L_x_135:
        /* <DEDUP_REMOVED lines=9> */
.L_x_138:
[----:B------:R-:W-:Y:S05]  /*5270*/  BSYNC B1 ;  /* 0x0000000000017941 */ /* 0x000fea0003800000 */
.L_x_137:
        /* <DEDUP_REMOVED lines=9> */
.L_x_140:
[----:B------:R-:W-:Y:S05]  /*5310*/  BSYNC B1 ;  /* 0x0000000000017941 */ /* 0x000fea0003800000 */
.L_x_139:
        /* <DEDUP_REMOVED lines=10> */
.L_x_142:
[----:B------:R-:W-:Y:S05]  /*53c0*/  BSYNC B1 ;  /* 0x0000000000017941 */ /* 0x000fea0003800000 */
.L_x_141:
        /* <DEDUP_REMOVED lines=10> */
.L_x_144:
[----:B------:R-:W-:Y:S05]  /*5470*/  BSYNC B1 ;  /* 0x0000000000017941 */ /* 0x000fea0003800000 */
.L_x_143:
        /* <DEDUP_REMOVED lines=9> */
.L_x_146:
[----:B------:R-:W-:Y:S05]  /*5510*/  BSYNC B1 ;  /* 0x0000000000017941 */ /* 0x000fea0003800000 */
.L_x_145:
        /* <DEDUP_REMOVED lines=9> */
.L_x_148:
[----:B------:R-:W-:Y:S05]  /*55b0*/  BSYNC B1 ;  /* 0x0000000000017941 */ /* 0x000fea0003800000 */
.L_x_147:
        /* <DEDUP_REMOVED lines=10> */
.L_x_150:
[----:B------:R-:W-:Y:S05]  /*5660*/  BSYNC B1 ;  /* 0x0000000000017941 */ /* 0x000fea0003800000 */
.L_x_149:
        /* <DEDUP_REMOVED lines=10> */
.L_x_152:
[----:B------:R-:W-:Y:S05]  /*5710*/  BSYNC B1 ;  /* 0x0000000000017941 */ /* 0x000fea0003800000 */
.L_x_151:
        /* <DEDUP_REMOVED lines=9> */
.L_x_154:
[----:B------:R-:W-:Y:S05]  /*57b0*/  BSYNC B1 ;  /* 0x0000000000017941 */ /* 0x000fea0003800000 */
.L_x_153:
        /* <DEDUP_REMOVED lines=9> */
.L_x_156:
[----:B------:R-:W-:Y:S05]  /*5850*/  BSYNC B1 ;  /* 0x0000000000017941 */ /* 0x000fea0003800000 */
.L_x_155:
        /* <DEDUP_REMOVED lines=10> */
.L_x_158:
[----:B------:R-:W-:Y:S05]  /*5900*/  BSYNC B1 ;  /* 0x0000000000017941 */ /* 0x000fea0003800000 */
.L_x_157:
        /* <DEDUP_REMOVED lines=10> */
.L_x_160:
[----:B------:R-:W-:Y:S05]  /*59b0*/  BSYNC B1 ;  /* 0x0000000000017941 */ /* 0x000fea0003800000 */
.L_x_159:
        /* <DEDUP_REMOVED lines=9> */
.L_x_162:
[----:B------:R-:W-:Y:S05]  /*5a50*/  BSYNC B1 ;  /* 0x0000000000017941 */ /* 0x000fea0003800000 */
.L_x_161:
        /* <DEDUP_REMOVED lines=9> */
.L_x_164:
[----:B------:R-:W-:Y:S05]  /*5af0*/  BSYNC B1 ;  /* 0x0000000000017941 */ /* 0x000fea0003800000 */
.L_x_163:
        /* <DEDUP_REMOVED lines=10> */
.L_x_166:
[----:B------:R-:W-:Y:S05]  /*5ba0*/  BSYNC B1 ;  /* 0x0000000000017941 */ /* 0x000fea0003800000 */
.L_x_165:
        /* <DEDUP_REMOVED lines=10> */
.L_x_168:
[----:B------:R-:W-:Y:S05]  /*5c50*/  BSYNC B1 ;  /* 0x0000000000017941 */ /* 0x000fea0003800000 */
.L_x_167:
        /* <DEDUP_REMOVED lines=9> */
.L_x_170:
[----:B------:R-:W-:Y:S05]  /*5cf0*/  BSYNC B1 ;  /* 0x0000000000017941 */ /* 0x000fea0003800000 */
.L_x_169:
        /* <DEDUP_REMOVED lines=9> */
.L_x_172:
[----:B------:R-:W-:Y:S05]  /*5d90*/  BSYNC B1 ;  /* 0x0000000000017941 */ /* 0x000fea0003800000 */
.L_x_171:
        /* <DEDUP_REMOVED lines=10> */
.L_x_174:
[----:B------:R-:W-:Y:S05]  /*5e40*/  BSYNC B1 ;  /* 0x0000000000017941 */ /* 0x000fea0003800000 */
.L_x_173:
        /* <DEDUP_REMOVED lines=10> */
.L_x_176:
[----:B------:R-:W-:Y:S05]  /*5ef0*/  BSYNC B1 ;  /* 0x0000000000017941 */ /* 0x000fea0003800000 */
.L_x_175:
        /* <DEDUP_REMOVED lines=9> */
.L_x_178:
[----:B------:R-:W-:Y:S05]  /*5f90*/  BSYNC B1 ;  /* 0x0000000000017941 */ /* 0x000fea0003800000 */
.L_x_177:
        /* <DEDUP_REMOVED lines=9> */
.L_x_180:
[----:B------:R-:W-:Y:S05]  /*6030*/  BSYNC B1 ;  /* 0x0000000000017941 */ /* 0x000fea0003800000 */
.L_x_179:
        /* <DEDUP_REMOVED lines=10> */
.L_x_182:
[----:B------:R-:W-:Y:S05]  /*60e0*/  BSYNC B1 ;  /* 0x0000000000017941 */ /* 0x000fea0003800000 */
.L_x_181:
        /* <DEDUP_REMOVED lines=10> */
.L_x_184:
[----:B------:R-:W-:Y:S05]  /*6190*/  BSYNC B1 ;  /* 0x0000000000017941 */ /* 0x000fea0003800000 */
.L_x_183:
        /* <DEDUP_REMOVED lines=9> */
.L_x_186:
[----:B------:R-:W-:Y:S05]  /*6230*/  BSYNC B1 ;  /* 0x0000000000017941 */ /* 0x000fea0003800000 */
.L_x_185:
        /* <DEDUP_REMOVED lines=9> */
.L_x_188:
[----:B------:R-:W-:Y:S05]  /*62d0*/  BSYNC B1 ;  /* 0x0000000000017941 */ /* 0x000fea0003800000 */
.L_x_187:
        /* <DEDUP_REMOVED lines=10> */
.L_x_190:
[----:B------:R-:W-:Y:S05]  /*6380*/  BSYNC B1 ;  /* 0x0000000000017941 */ /* 0x000fea0003800000 */
.L_x_189:
        /* <DEDUP_REMOVED lines=10> */
.L_x_192:
[----:B------:R-:W-:Y:S05]  /*6430*/  BSYNC B1 ;  /* 0x0000000000017941 */ /* 0x000fea0003800000 */
.L_x_191:
        /* <DEDUP_REMOVED lines=9> */
.L_x_194:
[----:B------:R-:W-:Y:S05]  /*64d0*/  BSYNC B1 ;  /* 0x0000000000017941 */ /* 0x000fea0003800000 */
.L_x_193:
        /* <DEDUP_REMOVED lines=9> */
.L_x_196:
[----:B------:R-:W-:Y:S05]  /*6570*/  BSYNC B1 ;  /* 0x0000000000017941 */ /* 0x000fea0003800000 */
.L_x_195:
        /* <DEDUP_REMOVED lines=10> */
.L_x_198:
[----:B------:R-:W-:Y:S05]  /*6620*/  BSYNC B1 ;  /* 0x0000000000017941 */ /* 0x000fea0003800000 */
.L_x_197:
        /* <DEDUP_REMOVED lines=10> */
.L_x_200:
[----:B------:R-:W-:Y:S05]  /*66d0*/  BSYNC B1 ;  /* 0x0000000000017941 */ /* 0x000fea0003800000 */
.L_x_199:
        /* <DEDUP_REMOVED lines=9> */
.L_x_202:
[----:B------:R-:W-:Y:S05]  /*6770*/  BSYNC B1 ;  /* 0x0000000000017941 */ /* 0x000fea0003800000 */
.L_x_201:
        /* <DEDUP_REMOVED lines=9> */
.L_x_204:
[----:B------:R-:W-:Y:S05]  /*6810*/  BSYNC B1 ;  /* 0x0000000000017941 */ /* 0x000fea0003800000 */
.L_x_203:
        /* <DEDUP_REMOVED lines=10> */
.L_x_206:
[----:B------:R-:W-:Y:S05]  /*68c0*/  BSYNC B1 ;  /* 0x0000000000017941 */ /* 0x000fea0003800000 */
.L_x_205:
        /* <DEDUP_REMOVED lines=10> */
.L_x_208:
[----:B------:R-:W-:Y:S05]  /*6970*/  BSYNC B1 ;  /* 0x0000000000017941 */ /* 0x000fea0003800000 */
.L_x_207:
        /* <DEDUP_REMOVED lines=9> */
.L_x_210:
[----:B------:R-:W-:Y:S05]  /*6a10*/  BSYNC B1 ;  /* 0x0000000000017941 */ /* 0x000fea0003800000 */
.L_x_209:
        /* <DEDUP_REMOVED lines=9> */
.L_x_212:
[----:B------:R-:W-:Y:S05]  /*6ab0*/  BSYNC B1 ;  /* 0x0000000000017941 */ /* 0x000fea0003800000 */
.L_x_211:
        /* <DEDUP_REMOVED lines=10> */
.L_x_214:
[----:B------:R-:W-:Y:S05]  /*6b60*/  BSYNC B1 ;  /* 0x0000000000017941 */ /* 0x000fea0003800000 */
.L_x_213:
        /* <DEDUP_REMOVED lines=10> */
.L_x_216:
[----:B------:R-:W-:Y:S05]  /*6c10*/  BSYNC B1 ;  /* 0x0000000000017941 */ /* 0x000fea0003800000 */
.L_x_215:
        /* <DEDUP_REMOVED lines=9> */
.L_x_218:
[----:B------:R-:W-:Y:S05]  /*6cb0*/  BSYNC B1 ;  /* 0x0000000000017941 */ /* 0x000fea0003800000 */
.L_x_217:
        /* <DEDUP_REMOVED lines=9> */
.L_x_220:
[----:B------:R-:W-:Y:S05]  /*6d50*/  BSYNC B1 ;  /* 0x0000000000017941 */ /* 0x000fea0003800000 */
.L_x_219:
        /* <DEDUP_REMOVED lines=10> */
.L_x_222:
[----:B------:R-:W-:Y:S05]  /*6e00*/  BSYNC B1 ;  /* 0x0000000000017941 */ /* 0x000fea0003800000 */
.L_x_221:
        /* <DEDUP_REMOVED lines=10> */
.L_x_224:
[----:B------:R-:W-:Y:S05]  /*6eb0*/  BSYNC B1 ;  /* 0x0000000000017941 */ /* 0x000fea0003800000 */
.L_x_223:
        /* <DEDUP_REMOVED lines=9> */
.L_x_226:
[----:B------:R-:W-:Y:S05]  /*6f50*/  BSYNC B1 ;  /* 0x0000000000017941 */ /* 0x000fea0003800000 */
.L_x_225:
        /* <DEDUP_REMOVED lines=9> */
.L_x_228:
[----:B------:R-:W-:Y:S05]  /*6ff0*/  BSYNC B1 ;  /* 0x0000000000017941 */ /* 0x000fea0003800000 */
.L_x_227:
        /* <DEDUP_REMOVED lines=10> */
.L_x_230:
[----:B------:R-:W-:Y:S05]  /*70a0*/  BSYNC B1 ;  /* 0x0000000000017941 */ /* 0x000fea0003800000 */
.L_x_229:
        /* <DEDUP_REMOVED lines=10> */
.L_x_232:
[----:B------:R-:W-:Y:S05]  /*7150*/  BSYNC B1 ;  /* 0x0000000000017941 */ /* 0x000fea0003800000 */
.L_x_231:
        /* <DEDUP_REMOVED lines=9> */
.L_x_234:
[----:B------:R-:W-:Y:S05]  /*71f0*/  BSYNC B1 ;  /* 0x0000000000017941 */ /* 0x000fea0003800000 */
.L_x_233:
        /* <DEDUP_REMOVED lines=9> */
.L_x_236:
[----:B------:R-:W-:Y:S05]  /*7290*/  BSYNC B1 ;  /* 0x0000000000017941 */ /* 0x000fea0003800000 */
.L_x_235:
        /* <DEDUP_REMOVED lines=10> */
.L_x_238:
[----:B------:R-:W-:Y:S05]  /*7340*/  BSYNC B1 ;  /* 0x0000000000017941 */ /* 0x000fea0003800000 */
.L_x_237:
        /* <DEDUP_REMOVED lines=10> */
.L_x_240:
[----:B------:R-:W-:Y:S05]  /*73f0*/  BSYNC B1 ;  /* 0x0000000000017941 */ /* 0x000fea0003800000 */
.L_x_239:
        /* <DEDUP_REMOVED lines=9> */
.L_x_242:
[----:B------:R-:W-:Y:S05]  /*7490*/  BSYNC B1 ;  /* 0x0000000000017941 */ /* 0x000fea0003800000 */
.L_x_241:
        /* <DEDUP_REMOVED lines=9> */
.L_x_244:
[----:B------:R-:W-:Y:S05]  /*7530*/  BSYNC B1 ;  /* 0x0000000000017941 */ /* 0x000fea0003800000 */
.L_x_243:
        /* <DEDUP_REMOVED lines=10> */
.L_x_246:
[----:B------:R-:W-:Y:S05]  /*75e0*/  BSYNC B1 ;  /* 0x0000000000017941 */ /* 0x000fea0003800000 */
.L_x_245:
        /* <DEDUP_REMOVED lines=10> */
.L_x_248:
[----:B------:R-:W-:Y:S05]  /*7690*/  BSYNC B1 ;  /* 0x0000000000017941 */ /* 0x000fea0003800000 */
.L_x_247:
        /* <DEDUP_REMOVED lines=9> */
.L_x_250:
[----:B------:R-:W-:Y:S05]  /*7730*/  BSYNC B1 ;  /* 0x0000000000017941 */ /* 0x000fea0003800000 */
.L_x_249:
        /* <DEDUP_REMOVED lines=9> */
.L_x_252:
[----:B------:R-:W-:Y:S05]  /*77d0*/  BSYNC B1 ;  /* 0x0000000000017941 */ /* 0x000fea0003800000 */
.L_x_251:
        /* <DEDUP_REMOVED lines=10> */
.L_x_254:
[----:B------:R-:W-:Y:S05]  /*7880*/  BSYNC B1 ;  /* 0x0000000000017941 */ /* 0x000fea0003800000 */
.L_x_253:
        /* <DEDUP_REMOVED lines=10> */
.L_x_256:
[----:B------:R-:W-:Y:S05]  /*7930*/  BSYNC B1 ;  /* 0x0000000000017941 */ /* 0x000fea0003800000 */
.L_x_255:
        /* <DEDUP_REMOVED lines=9> */
.L_x_258:
[----:B------:R-:W-:Y:S05]  /*79d0*/  BSYNC B1 ;  /* 0x0000000000017941 */ /* 0x000fea0003800000 */
.L_x_257:
        /* <DEDUP_REMOVED lines=9> */
.L_x_260:
[----:B------:R-:W-:Y:S05]  /*7a70*/  BSYNC B1 ;  /* 0x0000000000017941 */ /* 0x000fea0003800000 */
.L_x_259:
        /* <DEDUP_REMOVED lines=10> */
.L_x_262:
[----:B------:R-:W-:Y:S05]  /*7b20*/  BSYNC B1 ;  /* 0x0000000000017941 */ /* 0x000fea0003800000 */
.L_x_261:
        /* <DEDUP_REMOVED lines=10> */
.L_x_264:
[----:B------:R-:W-:Y:S05]  /*7bd0*/  BSYNC B1 ;  /* 0x0000000000017941 */ /* 0x000fea0003800000 */
.L_x_263:
        /* <DEDUP_REMOVED lines=9> */
.L_x_266:
[----:B------:R-:W-:Y:S05]  /*7c70*/  BSYNC B1 ;  /* 0x0000000000017941 */ /* 0x000fea0003800000 */
.L_x_265:
        /* <DEDUP_REMOVED lines=9> */
.L_x_268:
[----:B------:R-:W-:Y:S05]  /*7d10*/  BSYNC B1 ;  /* 0x0000000000017941 */ /* 0x000fea0003800000 */
.L_x_267:
        /* <DEDUP_REMOVED lines=10> */
.L_x_270:
[----:B------:R-:W-:Y:S05]  /*7dc0*/  BSYNC B1 ;  /* 0x0000000000017941 */ /* 0x000fea0003800000 */
.L_x_269:
        /* <DEDUP_REMOVED lines=10> */
.L_x_272:
[----:B------:R-:W-:Y:S05]  /*7e70*/  BSYNC B1 ;  /* 0x0000000000017941 */ /* 0x000fea0003800000 */
.L_x_271:
        /* <DEDUP_REMOVED lines=9> */
.L_x_274:
[----:B------:R-:W-:Y:S05]  /*7f10*/  BSYNC B1 ;  /* 0x0000000000017941 */ /* 0x000fea0003800000 */
.L_x_273:
        /* <DEDUP_REMOVED lines=9> */
.L_x_276:
[----:B------:R-:W-:Y:S05]  /*7fb0*/  BSYNC B1 ;  /* 0x0000000000017941 */ /* 0x000fea0003800000 */
.L_x_275:
        /* <DEDUP_REMOVED lines=10> */
.L_x_278:
[----:B------:R-:W-:Y:S05]  /*8060*/  BSYNC B1 ;  /* 0x0000000000017941 */ /* 0x000fea0003800000 */
.L_x_277:
        /* <DEDUP_REMOVED lines=10> */
.L_x_280:
[----:B------:R-:W-:Y:S05]  /*8110*/  BSYNC B1 ;  /* 0x0000000000017941 */ /* 0x000fea0003800000 */
.L_x_279:
        /* <DEDUP_REMOVED lines=9> */
.L_x_282:
[----:B------:R-:W-:Y:S05]  /*81b0*/  BSYNC B1 ;  /* 0x0000000000017941 */ /* 0x000fea0003800000 */
.L_x_281:
        /* <DEDUP_REMOVED lines=9> */
.L_x_284:
[----:B------:R-:W-:Y:S05]  /*8250*/  BSYNC B1 ;  /* 0x0000000000017941 */ /* 0x000fea0003800000 */
.L_x_283:
        /* <DEDUP_REMOVED lines=10> */
.L_x_286:
[----:B------:R-:W-:Y:S05]  /*8300*/  BSYNC B1 ;  /* 0x0000000000017941 */ /* 0x000fea0003800000 */
.L_x_285:
        /* <DEDUP_REMOVED lines=10> */
.L_x_288:
[----:B------:R-:W-:Y:S05]  /*83b0*/  BSYNC B1 ;  /* 0x0000000000017941 */ /* 0x000fea0003800000 */
.L_x_287:
[----:B01---5:R-:W-:Y:S01]  /*83c0*/  LOP3.LUT R6, R24, 0xffffe000, RZ, 0xc0, !PT ;  /* 0xffffe00018067812 */ /* 0x023fe200078ec0ff */
        /* <DEDUP_REMOVED lines=8> */
.L_x_290:
[----:B------:R-:W-:Y:S05]  /*8450*/  BSYNC B1 ;  /* 0x0000000000017941 */ /* 0x000fea0003800000 */
.L_x_289:
[----:B0-2--5:R-:W-:Y:S01]  /*8460*/  LOP3.LUT R4, R24, 0xffffe000, RZ, 0xc0, !PT ;  /* 0xffffe00018047812 */ /* 0x025fe200078ec0ff */
[----:B------:R-:W-:Y:S01]  /*8470*/  @P1 IMAD.MOV.U32 R5, RZ, RZ, R11 ;  /* 0x000000ffff051224 */ /* 0x000fe200078e000b */
[----:B------:R-:W-:Y:S01]  /*8480*/  ISETP.GT.AND P0, PT, R0, 0x8, P0 ;  /* 0x000000080000780c */ /* 0x000fe20000704270 */
[----:B------:R-:W-:Y:S02]  /*8490*/  BSSY B1, `(.L_x_291) ;  /* 0x0000008000017945 */ /* 0x000fe40003800000 */
[----:B------:R-:W-:Y:S01]  /*84a0*/  FMUL R3, R4, R157 ;  /* 0x0000009d04037220 */ /* 0x000fe20000400000 */
[----:B------:R-:W-:-:S03]  /*84b0*/  @P1 IMAD.MOV.U32 R4, RZ, RZ, R10 ;  /* 0x000000ffff041224 */ /* 0x000fc600078e000a */
[----:B------:R-:W-:-:S05]  /*84c0*/  FFMA R3, R150, R156, R3 ;  /* 0x0000009c96037223 */ /* 0x000fca0000000003 */
[----:B------:R-:W-:-:S05]  /*84d0*/  F2FP.TF32.F32.PACK_B R3, R3 ;  /* 0x00000003ff03723e */ /* 0x000fca00024050ff */
[----:B------:R0:W-:Y:S01]  /*84e0*/  @P1 STG.E desc[UR36][R4.64+0x3e0], R3 ;  /* 0x0003e00304001986 */ /* 0x0001e2000c101924 */
[----:B------:R-:W-:Y:S05]  /*84f0*/  @!P0 BRA `(.L_x_292) ;  /* 0x0000000000048947 */ /* 0x000fea0003800000 */
[----:B------:R2:W5:Y:S02]  /*8500*/  LDG.E.LTC128B R24, desc[UR36][R8.64+0x3e4] ;  /* 0x0003e42408187981 */ /* 0x000564000c1e1920 */
.L_x_292:
[----:B------:R-:W-:Y:S05]  /*8510*/  BSYNC B1 ;  /* 0x0000000000017941 */ /* 0x000fea0003800000 */
.L_x_291:
[----:B------:R-:W-:Y:S05]  /*8520*/  @!P0 BRA `(.L_x_293) ;  /* 0x0000002400308947 */ /* 0x000fea0003800000 */
[----:B-----5:R-:W-:-:S05]  /*8530*/  LOP3.LUT R24, R24, 0xffffe000, RZ, 0xc0, !PT ;  /* 0xffffe00018187812 */ /* 0x020fca00078ec0ff */
[----:B------:R-:W-:-:S04]  /*8540*/  FMUL R24, R24, R157 ;  /* 0x0000009d18187220 */ /* 0x000fc80000400000 */
[----:B------:R-:W-:-:S05]  /*8550*/  FFMA R151, R151, R156, R24 ;  /* 0x0000009c97977223 */ /* 0x000fca0000000018 */
[----:B------:R-:W-:-:S05]  /*8560*/  F2FP.TF32.F32.PACK_B R151, R151 ;  /* 0x00000097ff97723e */ /* 0x000fca00024050ff */
[----:B------:R0:W-:Y:S01]  /*8570*/  STG.E desc[UR36][R10.64+0x3e4], R151 ;  /* 0x0003e4970a007986 */ /* 0x0001e2000c101924 */
[----:B------:R-:W-:Y:S05]  /*8580*/  BRA `(.L_x_293) ;  /* 0x0000002400187947 */ /* 0x000fea0003800000 */
.L_x_40:
[----:B------:R-:W-:Y:S01]  /*8590*/  ISETP.GT.AND P3, PT, R3, 0x1, PT ;  /* 0x000000010300780c */ /* 0x000fe20003f64270 */
[----:B------:R-:W-:Y:S01]  /*85a0*/  ULDC.64 UR4, c[0x0][0x5c0] ;  /* 0x0001700000047ab9 */ /* 0x000fe20000000a00 */
[-C--:B------:R-:W-:Y:S01]  /*85b0*/  FMUL R9, R24, R156.reuse ;  /* 0x0000009c18097220 */ /* 0x080fe20000400000 */
[----:B------:R-:W-:Y:S01]  /*85c0*/  LEA R4, P4, R162, UR4, 0x2 ;  /* 0x00000004a2047c11 */ /* 0x000fe2000f8810ff */
[-C--:B------:R-:W-:Y:S01]  /*85d0*/  FMUL R25, R25, R156.reuse ;  /* 0x0000009c19197220 */ /* 0x080fe20000400000 */
[----:B------:R-:W-:Y:S01]  /*85e0*/  ISETP.GT.AND P0, PT, R0, RZ, P3 ;  /* 0x000000ff0000720c */ /* 0x000fe20001f04270 */
[-C--:B------:R-:W-:Y:S01]  /*85f0*/  FMUL R27, R27, R156.reuse ;  /* 0x0000009c1b1b7220 */ /* 0x080fe20000400000 */
[----:B------:R-:W-:Y:S01]  /*8600*/  LEA.HI.X R5, R162, UR5, R173, 0x2, P4 ;  /* 0x00000005a2057c11 */ /* 0x000fe2000a0f14ad */
[-C--:B------:R-:W-:Y:S01]  /*8610*/  FMUL R29, R29, R156.reuse ;  /* 0x0000009c1d1d7220 */ /* 0x080fe20000400000 */
[----:B------:R-:W-:Y:S01]  /*8620*/  F2FP.TF32.F32.PACK_B R9, R9 ;  /* 0x00000009ff09723e */ /* 0x000fe200024050ff */
[-C--:B------:R-:W-:Y:S01]  /*8630*/  FMUL R31, R31, R156.reuse ;  /* 0x0000009c1f1f7220 */ /* 0x080fe20000400000 */
[----:B------:R-:W-:Y:S01]  /*8640*/  F2FP.TF32.F32.PACK_B R25, R25 ;  /* 0x00000019ff19723e */ /* 0x000fe200024050ff */
[----:B------:R-:W-:Y:S01]  /*8650*/  FMUL R13, R32, R156 ;  /* 0x0000009c200d7220 */ /* 0x000fe20000400000 */
[C---:B------:R-:W-:Y:S01]  /*8660*/  SHF.L.U64.HI R7, R10.reuse, 0x5, R11 ;  /* 0x000000050a077819 */ /* 0x040fe2000001020b */
[----:B------:R0:W-:Y:S01]  /*8670*/  @P2 STG.E desc[UR36][R4.64], R9 ;  /* 0x0000000904002986 */ /* 0x0001e2000c101924 */
[----:B------:R-:W-:Y:S01]  /*8680*/  LEA R6, P4, R10, R4, 0x5 ;  /* 0x000000040a067211 */ /* 0x000fe200078828ff */
[-C--:B------:R-:W-:Y:S01]  /*8690*/  FMUL R11, R26, R156.reuse ;  /* 0x0000009c1a0b7220 */ /* 0x080fe20000400000 */
[C---:B------:R-:W-:Y:S01]  /*86a0*/  ISETP.GT.AND P1, PT, R0.reuse, 0x8, P1 ;  /* 0x000000080000780c */ /* 0x040fe20000f24270 */
[----:B------:R-:W-:Y:S01]  /*86b0*/  @P0 STG.E desc[UR36][R4.64+0x4], R25 ;  /* 0x0000041904000986 */ /* 0x000fe2000c101924 */
[----:B------:R-:W-:Y:S01]  /*86c0*/  ISETP.GT.AND P2, PT, R3, 0x8, PT ;  /* 0x000000080300780c */ /* 0x000fe20003f44270 */
[----:B------:R-:W-:Y:S01]  /*86d0*/  IMAD.X R7, R7, 0x1, R5, P4 ;  /* 0x0000000107077824 */ /* 0x000fe200020e0605 */
[C---:B------:R-:W-:Y:S01]  /*86e0*/  ISETP.GT.AND P3, PT, R0.reuse, 0x8, P3 ;  /* 0x000000080000780c */ /* 0x040fe20001f64270 */
[-C--:B------:R-:W-:Y:S01]  /*86f0*/  FMUL R33, R33, R156.reuse ;  /* 0x0000009c21217220 */ /* 0x080fe20000400000 */
[----:B------:R-:W-:Y:S01]  /*8700*/  ISETP.GT.AND P0, PT, R3, 0x9, PT ;  /* 0x000000090300780c */ /* 0x000fe20003f04270 */
[-C--:B------:R-:W-:Y:S01]  /*8710*/  FMUL R35, R35, R156.reuse ;  /* 0x0000009c23237220 */ /* 0x080fe20000400000 */
[----:B------:R-:W-:Y:S01]  /*8720*/  ISETP.GT.AND P5, PT, R0, RZ, P2 ;  /* 0x000000ff0000720c */ /* 0x000fe200017a4270 */
[-C--:B0-----:R-:W-:Y:S01]  /*8730*/  FMUL R9, R28, R156.reuse ;  /* 0x0000009c1c097220 */ /* 0x081fe20000400000 */
[C---:B------:R-:W-:Y:S01]  /*8740*/  ISETP.GT.AND P4, PT, R0.reuse, RZ, P0 ;  /* 0x000000ff0000720c */ /* 0x040fe20000784270 */
[-C--:B------:R-:W-:Y:S01]  /*8750*/  FMUL R37, R37, R156.reuse ;  /* 0x0000009c25257220 */ /* 0x080fe20000400000 */
[----:B------:R-:W-:Y:S01]  /*8760*/  F2FP.TF32.F32.PACK_B R11, R11 ;  /* 0x0000000bff0b723e */ /* 0x000fe200024050ff */
[-C--:B------:R-:W-:Y:S01]  /*8770*/  FMUL R39, R39, R156.reuse ;  /* 0x0000009c27277220 */ /* 0x080fe20000400000 */
[----:B------:R-:W-:Y:S01]  /*8780*/  F2FP.TF32.F32.PACK_B R27, R27 ;  /* 0x0000001bff1b723e */ /* 0x000fe200024050ff */
[-C--:B------:R-:W-:Y:S01]  /*8790*/  FMUL R41, R41, R156.reuse ;  /* 0x0000009c29297220 */ /* 0x080fe20000400000 */
[----:B------:R-:W-:Y:S01]  /*87a0*/  F2FP.TF32.F32.PACK_B R9, R9 ;  /* 0x00000009ff09723e */ /* 0x000fe200024050ff */
[----:B------:R0:W-:Y:S01]  /*87b0*/  @P1 STG.E desc[UR36][R6.64], R11 ;  /* 0x0000000b06001986 */ /* 0x0001e2000c101924 */
[----:B------:R-:W-:Y:S01]  /*87c0*/  F2FP.TF32.F32.PACK_B R29, R29 ;  /* 0x0000001dff1d723e */ /* 0x000fe200024050ff */
[-C--:B------:R-:W-:Y:S01]  /*87d0*/  FMUL R43, R43, R156.reuse ;  /* 0x0000009c2b2b7220 */ /* 0x080fe20000400000 */
[C---:B------:R-:W-:Y:S01]  /*87e0*/  ISETP.GT.AND P1, PT, R3.reuse, 0x10, PT ;  /* 0x000000100300780c */ /* 0x040fe20003f24270 */
[----:B------:R-:W-:Y:S01]  /*87f0*/  @P3 STG.E desc[UR36][R6.64+0x4], R27 ;  /* 0x0000041b06003986 */ /* 0x000fe2000c101924 */
[----:B------:R-:W-:Y:S01]  /*8800*/  ISETP.GT.AND P3, PT, R3, 0x11, PT ;  /* 0x000000110300780c */ /* 0x000fe20003f64270 */
[-C--:B------:R-:W-:Y:S01]  /*8810*/  FMUL R45, R45, R156.reuse ;  /* 0x0000009c2d2d7220 */ /* 0x080fe20000400000 */
[C---:B------:R-:W-:Y:S01]  /*8820*/  ISETP.GT.AND P2, PT, R0.reuse, 0x8, P2 ;  /* 0x000000080000780c */ /* 0x040fe20001744270 */
[----:B------:R1:W-:Y:S01]  /*8830*/  @P5 STG.E desc[UR36][R4.64+0x20], R9 ;  /* 0x0000200904005986 */ /* 0x0003e2000c101924 */
[C---:B------:R-:W-:Y:S01]  /*8840*/  ISETP.GT.AND P0, PT, R0.reuse, 0x8, P0 ;  /* 0x000000080000780c */ /* 0x040fe20000704270 */
[-C--:B------:R-:W-:Y:S01]  /*8850*/  FMUL R47, R47, R156.reuse ;  /* 0x0000009c2f2f7220 */ /* 0x080fe20000400000 */
[----:B------:R-:W-:Y:S01]  /*8860*/  ISETP.GT.AND P5, PT, R0, RZ, P1 ;  /* 0x000000ff0000720c */ /* 0x000fe20000fa4270 */
[----:B------:R-:W-:Y:S01]  /*8870*/  @P4 STG.E desc[UR36][R4.64+0x24], R29 ;  /* 0x0000241d04004986 */ /* 0x000fe2000c101924 */
[-C--:B0-----:R-:W-:Y:S01]  /*8880*/  FMUL R11, R30, R156.reuse ;  /* 0x0000009c1e0b7220 */ /* 0x081fe20000400000 */
[----:B------:R-:W-:Y:S01]  /*8890*/  ISETP.GT.AND P4, PT, R0, RZ, P3 ;  /* 0x000000ff0000720c */ /* 0x000fe20001f84270 */
[-C--:B------:R-:W-:Y:S01]  /*88a0*/  FMUL R49, R49, R156.reuse ;  /* 0x0000009c31317220 */ /* 0x080fe20000400000 */
[----:B------:R-:W-:Y:S01]  /*88b0*/  F2FP.TF32.F32.PACK_B R31, R31 ;  /* 0x0000001fff1f723e */ /* 0x000fe200024050ff */
[-C--:B------:R-:W-:Y:S01]  /*88c0*/  FMUL R51, R51, R156.reuse ;  /* 0x0000009c33337220 */ /* 0x080fe20000400000 */
[----:B------:R-:W-:Y:S01]  /*88d0*/  F2FP.TF32.F32.PACK_B R11, R11 ;  /* 0x0000000bff0b723e */ /* 0x000fe200024050ff */
[-C--:B------:R-:W-:Y:S01]  /*88e0*/  FMUL R53, R53, R156.reuse ;  /* 0x0000009c35357220 */ /* 0x080fe20000400000 */
[----:B------:R-:W-:Y:S01]  /*88f0*/  F2FP.TF32.F32.PACK_B R13, R13 ;  /* 0x0000000dff0d723e */ /* 0x000fe200024050ff */
[-C--:B-1----:R-:W-:Y:S01]  /*8900*/  FMUL R9, R34, R156.reuse ;  /* 0x0000009c22097220 */ /* 0x082fe20000400000 */
[----:B------:R-:W-:Y:S01]  /*8910*/  F2FP.TF32.F32.PACK_B R33, R33 ;  /* 0x00000021ff21723e */ /* 0x000fe200024050ff */
[----:B------:R0:W-:Y:S01]  /*8920*/  @P2 STG.E desc[UR36][R6.64+0x20], R11 ;  /* 0x0000200b06002986 */ /* 0x0001e2000c101924 */
[C---:B------:R-:W-:Y:S01]  /*8930*/  ISETP.GT.AND P1, PT, R0.reuse, 0x8, P1 ;  /* 0x000000080000780c */ /* 0x040fe20000f24270 */
[-C--:B------:R-:W-:Y:S01]  /*8940*/  FMUL R55, R55, R156.reuse ;  /* 0x0000009c37377220 */ /* 0x080fe20000400000 */
[C---:B------:R-:W-:Y:S01]  /*8950*/  ISETP.GT.AND P2, PT, R3.reuse, 0x19, PT ;  /* 0x000000190300780c */ /* 0x040fe20003f44270 */
[----:B------:R-:W-:Y:S01]  /*8960*/  @P0 STG.E desc[UR36][R6.64+0x24], R31 ;  /* 0x0000241f06000986 */ /* 0x000fe2000c101924 */
[----:B------:R-:W-:Y:S01]  /*8970*/  ISETP.GT.AND P0, PT, R3, 0x18, PT ;  /* 0x000000180300780c */ /* 0x000fe20003f04270 */
[-C--:B------:R-:W-:Y:S01]  /*8980*/  FMUL R57, R57, R156.reuse ;  /* 0x0000009c39397220 */ /* 0x080fe20000400000 */
[----:B------:R-:W-:Y:S01]  /*8990*/  F2FP.TF32.F32.PACK_B R9, R9 ;  /* 0x00000009ff09723e */ /* 0x000fe200024050ff */
[----:B------:R1:W-:Y:S01]  /*89a0*/  @P5 STG.E desc[UR36][R4.64+0x40], R13 ;  /* 0x0000400d04005986 */ /* 0x0003e2000c101924 */
[C---:B------:R-:W-:Y:S01]  /*89b0*/  ISETP.GT.AND P5, PT, R0.reuse, RZ, P0 ;  /* 0x000000ff0000720c */ /* 0x040fe200007a4270 */
[-C--:B------:R-:W-:Y:S01]  /*89c0*/  FMUL R59, R59, R156.reuse ;  /* 0x0000009c3b3b7220 */ /* 0x080fe20000400000 */
[----:B------:R-:W-:Y:S01]  /*89d0*/  F2FP.TF32.F32.PACK_B R35, R35 ;  /* 0x00000023ff23723e */ /* 0x000fe200024050ff */
[----:B------:R-:W-:Y:S01]  /*89e0*/  @P4 STG.E desc[UR36][R4.64+0x44], R33 ;  /* 0x0000442104004986 */ /* 0x000fe2000c101924 */
[----:B------:R-:W-:Y:S01]  /*89f0*/  ISETP.GT.AND P4, PT, R0, 0x8, P3 ;  /* 0x000000080000780c */ /* 0x000fe20001f84270 */
[-C--:B0-----:R-:W-:Y:S01]  /*8a00*/  FMUL R11, R36, R156.reuse ;  /* 0x0000009c240b7220 */ /* 0x081fe20000400000 */
[----:B------:R-:W-:Y:S01]  /*8a10*/  ISETP.GT.AND P3, PT, R0, RZ, P2 ;  /* 0x000000ff0000720c */ /* 0x000fe20001764270 */
[----:B------:R0:W-:Y:S01]  /*8a20*/  @P1 STG.E desc[UR36][R6.64+0x40], R9 ;  /* 0x0000400906001986 */ /* 0x0001e2000c101924 */
[----:B------:R-:W-:Y:S01]  /*8a30*/  F2FP.TF32.F32.PACK_B R37, R37 ;  /* 0x00000025ff25723e */ /* 0x000fe200024050ff */
[-C--:B------:R-:W-:Y:S01]  /*8a40*/  FMUL R61, R61, R156.reuse ;  /* 0x0000009c3d3d7220 */ /* 0x080fe20000400000 */
[----:B------:R-:W-:Y:S01]  /*8a50*/  F2FP.TF32.F32.PACK_B R11, R11 ;  /* 0x0000000bff0b723e */ /* 0x000fe200024050ff */
[-C--:B-1----:R-:W-:Y:S01]  /*8a60*/  FMUL R13, R40, R156.reuse ;  /* 0x0000009c280d7220 */ /* 0x082fe20000400000 */
[----:B------:R-:W-:Y:S01]  /*8a70*/  ISETP.GT.AND P1, PT, R3, 0x20, PT ;  /* 0x000000200300780c */ /* 0x000fe20003f24270 */
[-C--:B------:R-:W-:Y:S01]  /*8a80*/  FMUL R63, R63, R156.reuse ;  /* 0x0000009c3f3f7220 */ /* 0x080fe20000400000 */
[C---:B------:R-:W-:Y:S01]  /*8a90*/  ISETP.GT.AND P0, PT, R0.reuse, 0x8, P0 ;  /* 0x000000080000780c */ /* 0x040fe20000704270 */
[-C--:B------:R-:W-:Y:S01]  /*8aa0*/  FMUL R65, R65, R156.reuse ;  /* 0x0000009c41417220 */ /* 0x080fe20000400000 */
[----:B------:R-:W-:Y:S01]  /*8ab0*/  F2FP.TF32.F32.PACK_B R39, R39 ;  /* 0x00000027ff27723e */ /* 0x000fe200024050ff */
[----:B------:R-:W-:Y:S01]  /*8ac0*/  @P4 STG.E desc[UR36][R6.64+0x44], R35 ;  /* 0x0000442306004986 */ /* 0x000fe2000c101924 */
[----:B------:R-:W-:Y:S01]  /*8ad0*/  ISETP.GT.AND P4, PT, R0, 0x8, P2 ;  /* 0x000000080000780c */ /* 0x000fe20001784270 */
[-C--:B0-----:R-:W-:Y:S01]  /*8ae0*/  FMUL R9, R38, R156.reuse ;  /* 0x0000009c26097220 */ /* 0x081fe20000400000 */
[----:B------:R-:W-:Y:S01]  /*8af0*/  ISETP.GT.AND P2, PT, R3, 0x21, PT ;  /* 0x000000210300780c */ /* 0x000fe20003f44270 */
[----:B------:R0:W-:Y:S01]  /*8b00*/  @P5 STG.E desc[UR36][R4.64+0x60], R11 ;  /* 0x0000600b04005986 */ /* 0x0001e2000c101924 */
[C---:B------:R-:W-:Y:S01]  /*8b10*/  ISETP.GT.AND P5, PT, R0.reuse, RZ, P1 ;  /* 0x000000ff0000720c */ /* 0x040fe20000fa4270 */
[-C--:B------:R-:W-:Y:S01]  /*8b20*/  FMUL R67, R67, R156.reuse ;  /* 0x0000009c43437220 */ /* 0x080fe20000400000 */
[----:B------:R-:W-:Y:S01]  /*8b30*/  F2FP.TF32.F32.PACK_B R9, R9 ;  /* 0x00000009ff09723e */ /* 0x000fe200024050ff */
[----:B------:R-:W-:Y:S01]  /*8b40*/  @P3 STG.E desc[UR36][R4.64+0x64], R37 ;  /* 0x0000642504003986 */ /* 0x000fe2000c101924 */
[C---:B------:R-:W-:Y:S01]  /*8b50*/  ISETP.GT.AND P3, PT, R0.reuse, RZ, P2 ;  /* 0x000000ff0000720c */ /* 0x040fe20001764270 */
[-C--:B------:R-:W-:Y:S01]  /*8b60*/  FMUL R69, R69, R156.reuse ;  /* 0x0000009c45457220 */ /* 0x080fe20000400000 */
[----:B------:R-:W-:Y:S01]  /*8b70*/  F2FP.TF32.F32.PACK_B R13, R13 ;  /* 0x0000000dff0d723e */ /* 0x000fe200024050ff */
[----:B------:R1:W-:Y:S01]  /*8b80*/  @P0 STG.E desc[UR36][R6.64+0x60], R9 ;  /* 0x0000600906000986 */ /* 0x0003e2000c101924 */
[----:B------:R-:W-:Y:S01]  /*8b90*/  F2FP.TF32.F32.PACK_B R41, R41 ;  /* 0x00000029ff29723e */ /* 0x000fe200024050ff */
[-C--:B------:R-:W-:Y:S01]  /*8ba0*/  FMUL R71, R71, R156.reuse ;  /* 0x0000009c47477220 */ /* 0x080fe20000400000 */
[C---:B------:R-:W-:Y:S01]  /*8bb0*/  ISETP.GT.AND P0, PT, R3.reuse, 0x28, PT ;  /* 0x000000280300780c */ /* 0x040fe20003f04270 */
[----:B------:R-:W-:Y:S01]  /*8bc0*/  @P4 STG.E desc[UR36][R6.64+0x64], R39 ;  /* 0x0000642706004986 */ /* 0x000fe2000c101924 */
[----:B------:R-:W-:Y:S01]  /*8bd0*/  ISETP.GT.AND P1, PT, R0, 0x8, P1 ;  /* 0x000000080000780c */ /* 0x000fe20000f24270 */
[-C--:B0-----:R-:W-:Y:S01]  /*8be0*/  FMUL R11, R44, R156.reuse ;  /* 0x0000009c2c0b7220 */ /* 0x081fe20000400000 */
[C---:B------:R-:W-:Y:S01]  /*8bf0*/  ISETP.GT.AND P4, PT, R0.reuse, 0x8, P2 ;  /* 0x000000080000780c */ /* 0x040fe20001784270 */
[----:B------:R0:W-:Y:S01]  /*8c00*/  @P5 STG.E desc[UR36][R4.64+0x80], R13 ;  /* 0x0000800d04005986 */ /* 0x0001e2000c101924 */
[----:B------:R-:W-:Y:S01]  /*8c10*/  ISETP.GT.AND P2, PT, R3, 0x29, PT ;  /* 0x000000290300780c */ /* 0x000fe20003f44270 */
[-C--:B------:R-:W-:Y:S01]  /*8c20*/  FMUL R73, R73, R156.reuse ;  /* 0x0000009c49497220 */ /* 0x080fe20000400000 */
[----:B------:R-:W-:Y:S01]  /*8c30*/  ISETP.GT.AND P5, PT, R0, RZ, P0 ;  /* 0x000000ff0000720c */ /* 0x000fe200007a4270 */
[-C--:B-1----:R-:W-:Y:S01]  /*8c40*/  FMUL R9, R42, R156.reuse ;  /* 0x0000009c2a097220 */ /* 0x082fe20000400000 */
[----:B------:R-:W-:Y:S01]  /*8c50*/  @P3 STG.E desc[UR36][R4.64+0x84], R41 ;  /* 0x0000842904003986 */ /* 0x000fe2000c101924 */
[----:B------:R-:W-:Y:S01]  /*8c60*/  ISETP.GT.AND P3, PT, R0, RZ, P2 ;  /* 0x000000ff0000720c */ /* 0x000fe20001764270 */
[-C--:B------:R-:W-:Y:S01]  /*8c70*/  FMUL R75, R75, R156.reuse ;  /* 0x0000009c4b4b7220 */ /* 0x080fe20000400000 */
[----:B------:R-:W-:Y:S01]  /*8c80*/  F2FP.TF32.F32.PACK_B R43, R43 ;  /* 0x0000002bff2b723e */ /* 0x000fe200024050ff */
[-C--:B------:R-:W-:Y:S01]  /*8c90*/  FMUL R77, R77, R156.reuse ;  /* 0x0000009c4d4d7220 */ /* 0x080fe20000400000 */
[----:B------:R-:W-:Y:S01]  /*8ca0*/  F2FP.TF32.F32.PACK_B R9, R9 ;  /* 0x00000009ff09723e */ /* 0x000fe200024050ff */
[-C--:B------:R-:W-:Y:S01]  /*8cb0*/  FMUL R79, R79, R156.reuse ;  /* 0x0000009c4f4f7220 */ /* 0x080fe20000400000 */
[----:B------:R-:W-:Y:S01]  /*8cc0*/  F2FP.TF32.F32.PACK_B R11, R11 ;  /* 0x0000000bff0b723e */ /* 0x000fe200024050ff */
[-C--:B0-----:R-:W-:Y:S01]  /*8cd0*/  FMUL R13, R48, R156.reuse ;  /* 0x0000009c300d7220 */ /* 0x081fe20000400000 */
[----:B------:R-:W-:Y:S01]  /*8ce0*/  F2FP.TF32.F32.PACK_B R45, R45 ;  /* 0x0000002dff2d723e */ /* 0x000fe200024050ff */
[----:B------:R0:W-:Y:S01]  /*8cf0*/  @P1 STG.E desc[UR36][R6.64+0x80], R9 ;  /* 0x0000800906001986 */ /* 0x0001e2000c101924 */
[----:B------:R-:W-:Y:S01]  /*8d00*/  ISETP.GT.AND P1, PT, R3, 0x30, PT ;  /* 0x000000300300780c */ /* 0x000fe20003f24270 */
[-C--:B------:R-:W-:Y:S01]  /*8d10*/  FMUL R81, R81, R156.reuse ;  /* 0x0000009c51517220 */ /* 0x080fe20000400000 */
[C---:B------:R-:W-:Y:S01]  /*8d20*/  ISETP.GT.AND P0, PT, R0.reuse, 0x8, P0 ;  /* 0x000000080000780c */ /* 0x040fe20000704270 */
[----:B------:R-:W-:Y:S01]  /*8d30*/  @P4 STG.E desc[UR36][R6.64+0x84], R43 ;  /* 0x0000842b06004986 */ /* 0x000fe2000c101924 */
[C---:B------:R-:W-:Y:S01]  /*8d40*/  ISETP.GT.AND P4, PT, R0.reuse, 0x8, P2 ;  /* 0x000000080000780c */ /* 0x040fe20001784270 */
[-C--:B------:R-:W-:Y:S01]  /*8d50*/  FMUL R83, R83, R156.reuse ;  /* 0x0000009c53537220 */ /* 0x080fe20000400000 */
[----:B------:R-:W-:Y:S01]  /*8d60*/  ISETP.GT.AND P2, PT, R3, 0x31, PT ;  /* 0x000000310300780c */ /* 0x000fe20003f44270 */
[----:B------:R1:W-:Y:S01]  /*8d70*/  @P5 STG.E desc[UR36][R4.64+0xa0], R11 ;  /* 0x0000a00b04005986 */ /* 0x0003e2000c101924 */
[----:B------:R-:W-:Y:S01]  /*8d80*/  ISETP.GT.AND P5, PT, R0, RZ, P1 ;  /* 0x000000ff0000720c */ /* 0x000fe20000fa4270 */
[-C--:B------:R-:W-:Y:S01]  /*8d90*/  FMUL R85, R85, R156.reuse ;  /* 0x0000009c55557220 */ /* 0x080fe20000400000 */
[----:B------:R-:W-:Y:S01]  /*8da0*/  F2FP.TF32.F32.PACK_B R47, R47 ;  /* 0x0000002fff2f723e */ /* 0x000fe200024050ff */
[-C--:B0-----:R-:W-:Y:S01]  /*8db0*/  FMUL R9, R46, R156.reuse ;  /* 0x0000009c2e097220 */ /* 0x081fe20000400000 */
        /* <DEDUP_REMOVED lines=9> */
[C---:B------:R-:W-:Y:S01]  /*8e50*/  ISETP.GT.AND P1, PT, R0.reuse, 0x8, P1 ;  /* 0x000000080000780c */ /* 0x040fe20000f24270 */
[----:B------:R0:W-:Y:S01]  /*8e60*/  @P0 STG.E desc[UR36][R6.64+0xa0], R9 ;  /* 0x0000a00906000986 */ /* 0x0001e2000c101924 */
[----:B------:R-:W-:Y:S01]  /*8e70*/  ISETP.GT.AND P0, PT, R3, 0x38, PT ;  /* 0x000000380300780c */ /* 0x000fe20003f04270 */
[-C--:B------:R-:W-:Y:S01]  /*8e80*/  FMUL R93, R93, R156.reuse ;  /* 0x0000009c5d5d7220 */ /* 0x080fe20000400000 */
[----:B------:R-:W-:Y:S01]  /*8e90*/  F2FP.TF32.F32.PACK_B R51, R51 ;  /* 0x00000033ff33723e */ /* 0x000fe200024050ff */
        /* <DEDUP_REMOVED lines=10> */
[C---:B------:R-:W-:Y:S01]  /*8f40*/  ISETP.GT.AND P3, PT, R0.reuse, RZ, P2 ;  /* 0x000000ff0000720c */ /* 0x040fe20001764270 */
[-C--:B------:R-:W-:Y:S01]  /*8f50*/  FMUL R99, R99, R156.reuse ;  /* 0x0000009c63637220 */ /* 0x080fe20000400000 */
[----:B------:R-:W-:Y:S01]  /*8f60*/  F2FP.TF32.F32.PACK_B R53, R53 ;  /* 0x00000035ff35723e */ /* 0x000fe200024050ff */
[-C--:B------:R-:W-:Y:S01]  /*8f70*/  FMUL R101, R101, R156.reuse ;  /* 0x0000009c65657220 */ /* 0x080fe20000400000 */
[----:B------:R-:W-:Y:S01]  /*8f80*/  F2FP.TF32.F32.PACK_B R9, R9 ;  /* 0x00000009ff09723e */ /* 0x000fe200024050ff */
[-C--:B------:R-:W-:Y:S01]  /*8f90*/  FMUL R103, R103, R156.reuse ;  /* 0x0000009c67677220 */ /* 0x080fe20000400000 */
[----:B------:R-:W-:Y:S01]  /*8fa0*/  ISETP.GT.AND P0, PT, R0, 0x8, P0 ;  /* 0x000000080000780c */ /* 0x000fe20000704270 */
[-C--:B-1----:R-:W-:Y:S01]  /*8fb0*/  FMUL R13, R56, R156.reuse ;  /* 0x0000009c380d7220 */ /* 0x082fe20000400000 */
[----:B------:R-:W-:Y:S01]  /*8fc0*/  F2FP.TF32.F32.PACK_B R55, R55 ;  /* 0x00000037ff37723e */ /* 0x000fe200024050ff */
        /* <DEDUP_REMOVED lines=16> */
[----:B------:R-:W-:Y:S01]  /*90d0*/  ISETP.GT.AND P1, PT, R0, 0x8, P1 ;  /* 0x000000080000780c */ /* 0x000fe20000f24270 */
[-C--:B------:R-:W-:Y:S01]  /*90e0*/  FMUL R113, R113, R156.reuse ;  /* 0x0000009c71717220 */ /* 0x080fe20000400000 */
[----:B------:R-:W-:Y:S01]  /*90f0*/  F2FP.TF32.F32.PACK_B R9, R9 ;  /* 0x00000009ff09723e */ /* 0x000fe200024050ff */
[-C--:B------:R-:W-:Y:S01]  /*9100*/  FMUL R115, R115, R156.reuse ;  /* 0x0000009c73737220 */ /* 0x080fe20000400000 */
[-C--:B-1----:R-:W-:Y:S01]  /*9110*/  FMUL R11, R60, R156.reuse ;  /* 0x0000009c3c0b7220 */ /* 0x082fe20000400000 */
[----:B------:R-:W-:Y:S01]  /*9120*/  F2FP.TF32.F32.PACK_B R59, R59 ;  /* 0x0000003bff3b723e */ /* 0x000fe200024050ff */
[-C--:B------:R-:W-:Y:S01]  /*9130*/  FMUL R117, R117, R156.reuse ;  /* 0x0000009c75757220 */ /* 0x080fe20000400000 */
        /* <DEDUP_REMOVED lines=58> */
[----:B0-----:R-:W-:Y:S01]  /*94e0*/  FMUL R9, R66, R156 ;  /* 0x0000009c42097220 */ /* 0x001fe20000400000 */
[----:B------:R-:W-:Y:S01]  /*94f0*/  @P3 STG.E desc[UR36][R4.64+0x144], R65 ;  /* 0x0001444104003986 */ /* 0x000fe2000c101924 */
[----:B------:R-:W-:-:S02]  /*9500*/  ISETP.GT.AND P3, PT, R0, RZ, P2 ;  /* 0x000000ff0000720c */ /* 0x000fc40001764270 */
[----:B------:R-:W-:Y:S02]  /*9510*/  ISETP.GT.AND P0, PT, R0, 0x8, P0 ;  /* 0x000000080000780c */ /* 0x000fe40000704270 */
[----:B------:R-:W-:Y:S01]  /*9520*/  F2FP.TF32.F32.PACK_B R9, R9 ;  /* 0x00000009ff09723e */ /* 0x000fe200024050ff */
[----:B-1----:R-:W-:Y:S01]  /*9530*/  FMUL R13, R72, R156 ;  /* 0x0000009c480d7220 */ /* 0x002fe20000400000 */
[----:B------:R-:W-:-:S03]  /*9540*/  F2FP.TF32.F32.PACK_B R71, R71 ;  /* 0x00000047ff47723e */ /* 0x000fc600024050ff */
[----:B------:R0:W-:Y:S01]  /*9550*/  @P1 STG.E desc[UR36][R6.64+0x140], R9 ;  /* 0x0001400906001986 */ /* 0x0001e2000c101924 */
[C---:B------:R-:W-:Y:S02]  /*9560*/  ISETP.GT.AND P1, PT, R3.reuse, 0x60, PT ;  /* 0x000000600300780c */ /* 0x040fe40003f24270 */
[----:B------:R-:W-:Y:S01]  /*9570*/  F2FP.TF32.F32.PACK_B R13, R13 ;  /* 0x0000000dff0d723e */ /* 0x000fe200024050ff */
[----:B------:R-:W-:Y:S01]  /*9580*/  @P4 STG.E desc[UR36][R6.64+0x144], R67 ;  /* 0x0001444306004986 */ /* 0x000fe2000c101924 */
[C---:B------:R-:W-:Y:S02]  /*9590*/  ISETP.GT.AND P4, PT, R0.reuse, 0x8, P2 ;  /* 0x000000080000780c */ /* 0x040fe40001784270 */
[----:B------:R-:W-:Y:S01]  /*95a0*/  ISETP.GT.AND P2, PT, R3, 0x61, PT ;  /* 0x000000610300780c */ /* 0x000fe20003f44270 */
[----:B------:R1:W-:Y:S01]  /*95b0*/  @P5 STG.E desc[UR36][R4.64+0x160], R11 ;  /* 0x0001600b04005986 */ /* 0x0003e2000c101924 */
[----:B------:R-:W-:Y:S02]  /*95c0*/  ISETP.GT.AND P5, PT, R0, RZ, P1 ;  /* 0x000000ff0000720c */ /* 0x000fe40000fa4270 */
        /* <DEDUP_REMOVED lines=257> */
[----:B------:R-:W-:Y:S01]  /*a5e0*/  @P3 STG.E desc[UR36][R4.64+0x364], R133 ;  /* 0x0003648504003986 */ /* 0x000fe2000c101924 */
[----:B0-----:R-:W-:Y:S01]  /*a5f0*/  FMUL R9, R134, R156 ;  /* 0x0000009c86097220 */ /* 0x001fe20000400000 */
[----:B------:R-:W-:-:S02]  /*a600*/  ISETP.GT.AND P3, PT, R0, RZ, P2 ;  /* 0x000000ff0000720c */ /* 0x000fc40001764270 */
[----:B------:R-:W-:Y:S02]  /*a610*/  ISETP.GT.AND P1, PT, R0, 0x8, P1 ;  /* 0x000000080000780c */ /* 0x000fe40000f24270 */
[----:B------:R-:W-:Y:S01]  /*a620*/  F2FP.TF32.F32.PACK_B R9, R9 ;  /* 0x00000009ff09723e */ /* 0x000fe200024050ff */
[----:B-1----:R-:W-:Y:S01]  /*a630*/  FMUL R11, R140, R156 ;  /* 0x0000009c8c0b7220 */ /* 0x002fe20000400000 */
[----:B------:R-:W-:-:S03]  /*a640*/  F2FP.TF32.F32.PACK_B R139, R139 ;  /* 0x0000008bff8b723e */ /* 0x000fc600024050ff */
[----:B------:R0:W-:Y:S01]  /*a650*/  @P0 STG.E desc[UR36][R6.64+0x360], R9 ;  /* 0x0003600906000986 */ /* 0x0001e2000c101924 */
[----:B------:R-:W-:Y:S02]  /*a660*/  F2FP.TF32.F32.PACK_B R141, R141 ;  /* 0x0000008dff8d723e */ /* 0x000fe400024050ff */
[----:B------:R-:W-:Y:S01]  /*a670*/  F2FP.TF32.F32.PACK_B R11, R11 ;  /* 0x0000000bff0b723e */ /* 0x000fe200024050ff */
[----:B------:R-:W-:Y:S01]  /*a680*/  @P4 STG.E desc[UR36][R6.64+0x364], R135 ;  /* 0x0003648706004986 */ /* 0x000fe2000c101924 */
[C---:B------:R-:W-:Y:S02]  /*a690*/  ISETP.GT.AND P4, PT, R3.reuse, 0xe8, PT ;  /* 0x000000e80300780c */ /* 0x040fe40003f84270 */
[----:B------:R-:W-:Y:S01]  /*a6a0*/  F2FP.TF32.F32.PACK_B R143, R143 ;  /* 0x0000008fff8f723e */ /* 0x000fe200024050ff */
[----:B------:R1:W-:Y:S01]  /*a6b0*/  @P5 STG.E desc[UR36][R4.64+0x380], R13 ;  /* 0x0003800d04005986 */ /* 0x0003e2000c101924 */
[----:B------:R-:W-:Y:S02]  /*a6c0*/  ISETP.GT.AND P5, PT, R3, 0xe9, PT ;  /* 0x000000e90300780c */ /* 0x000fe40003fa4270 */
[----:B------:R-:W-:Y:S01]  /*a6d0*/  F2FP.TF32.F32.PACK_B R145, R145 ;  /* 0x00000091ff91723e */ /* 0x000fe200024050ff */
[----:B------:R-:W-:Y:S01]  /*a6e0*/  @P3 STG.E desc[UR36][R4.64+0x384], R137 ;  /* 0x0003848904003986 */ /* 0x000fe2000c101924 */
[----:B------:R-:W-:Y:S01]  /*a6f0*/  ISETP.GT.AND P3, PT, R0, 0x8, P2 ;  /* 0x000000080000780c */ /* 0x000fe20001764270 */
[----:B0-----:R-:W-:Y:S01]  /*a700*/  FMUL R9, R138, R156 ;  /* 0x0000009c8a097220 */ /* 0x001fe20000400000 */
[----:B------:R-:W-:-:S02]  /*a710*/  ISETP.GT.AND P2, PT, R0, RZ, P4 ;  /* 0x000000ff0000720c */ /* 0x000fc40002744270 */
[C---:B------:R-:W-:Y:S02]  /*a720*/  ISETP.GT.AND P0, PT, R0.reuse, RZ, P5 ;  /* 0x000000ff0000720c */ /* 0x040fe40002f04270 */
[----:B------:R-:W-:Y:S01]  /*a730*/  ISETP.GT.AND P4, PT, R0, 0x8, P4 ;  /* 0x000000080000780c */ /* 0x000fe20002784270 */
[----:B-1----:R-:W-:Y:S01]  /*a740*/  FMUL R13, R142, R156 ;  /* 0x0000009c8e0d7220 */ /* 0x002fe20000400000 */
[----:B------:R-:W-:Y:S02]  /*a750*/  ISETP.GT.AND P5, PT, R0, 0x8, P5 ;  /* 0x000000080000780c */ /* 0x000fe40002fa4270 */
[----:B------:R-:W-:Y:S02]  /*a760*/  F2FP.TF32.F32.PACK_B R9, R9 ;  /* 0x00000009ff09723e */ /* 0x000fe400024050ff */
[----:B------:R-:W-:Y:S02]  /*a770*/  F2FP.TF32.F32.PACK_B R13, R13 ;  /* 0x0000000dff0d723e */ /* 0x000fe400024050ff */
[----:B------:R-:W-:Y:S01]  /*a780*/  F2FP.TF32.F32.PACK_B R147, R147 ;  /* 0x00000093ff93723e */ /* 0x000fe200024050ff */
[----:B------:R0:W-:Y:S01]  /*a790*/  @P1 STG.E desc[UR36][R6.64+0x380], R9 ;  /* 0x0003800906001986 */ /* 0x0001e2000c101924 */
[----:B------:R-:W-:-:S02]  /*a7a0*/  ISETP.GT.AND P1, PT, R3, 0xf8, PT ;  /* 0x000000f80300780c */ /* 0x000fc40003f24270 */
[----:B------:R-:W-:Y:S01]  /*a7b0*/  F2FP.TF32.F32.PACK_B R149, R149 ;  /* 0x00000095ff95723e */ /* 0x000fe200024050ff */
[----:B------:R-:W-:Y:S01]  /*a7c0*/  @P3 STG.E desc[UR36][R6.64+0x384], R139 ;  /* 0x0003848b06003986 */ /* 0x000fe2000c101924 */
[C---:B------:R-:W-:Y:S02]  /*a7d0*/  ISETP.GT.AND P3, PT, R3.reuse, 0xf0, PT ;  /* 0x000000f00300780c */ /* 0x040fe40003f64270 */
[----:B------:R-:W-:Y:S01]  /*a7e0*/  F2FP.TF32.F32.PACK_B R151, R151 ;  /* 0x00000097ff97723e */ /* 0x000fe200024050ff */
[----:B------:R1:W-:Y:S01]  /*a7f0*/  @P2 STG.E desc[UR36][R4.64+0x3a0], R11 ;  /* 0x0003a00b04002986 */ /* 0x0003e2000c101924 */
[----:B------:R-:W-:-:S03]  /*a800*/  ISETP.GT.AND P2, PT, R3, 0xf1, PT ;  /* 0x000000f10300780c */ /* 0x000fc60003f44270 */
[----:B------:R-:W-:Y:S01]  /*a810*/  @P0 STG.E desc[UR36][R4.64+0x3a4], R141 ;  /* 0x0003a48d04000986 */ /* 0x000fe2000c101924 */
[----:B------:R-:W-:Y:S01]  /*a820*/  ISETP.GT.AND P0, PT, R3, 0xf9, PT ;  /* 0x000000f90300780c */ /* 0x000fe20003f04270 */
[-C--:B------:R-:W-:Y:S01]  /*a830*/  FMUL R3, R144, R156.reuse ;  /* 0x0000009c90037220 */ /* 0x080fe20000400000 */
[-C--:B0-----:R-:W-:Y:S01]  /*a840*/  FMUL R9, R146, R156.reuse ;  /* 0x0000009c92097220 */ /* 0x081fe20000400000 */
[----:B------:R0:W-:Y:S01]  /*a850*/  @P4 STG.E desc[UR36][R6.64+0x3a0], R13 ;  /* 0x0003a00d06004986 */ /* 0x0001e2000c101924 */
[C---:B------:R-:W-:Y:S02]  /*a860*/  ISETP.GT.AND P4, PT, R0.reuse, RZ, P2 ;  /* 0x000000ff0000720c */ /* 0x040fe40001784270 */
[----:B------:R-:W-:Y:S01]  /*a870*/  F2FP.TF32.F32.PACK_B R3, R3 ;  /* 0x00000003ff03723e */ /* 0x000fe200024050ff */
[----:B------:R-:W-:Y:S01]  /*a880*/  @P5 STG.E desc[UR36][R6.64+0x3a4], R143 ;  /* 0x0003a48f06005986 */ /* 0x000fe2000c101924 */
[----:B------:R-:W-:Y:S01]  /*a890*/  ISETP.GT.AND P5, PT, R0, RZ, P3 ;  /* 0x000000ff0000720c */ /* 0x000fe20001fa4270 */
[----:B-1----:R-:W-:Y:S01]  /*a8a0*/  FMUL R11, R148, R156 ;  /* 0x0000009c940b7220 */ /* 0x002fe20000400000 */
[----:B------:R-:W-:-:S02]  /*a8b0*/  ISETP.GT.AND P3, PT, R0, 0x8, P3 ;  /* 0x000000080000780c */ /* 0x000fc40001f64270 */
[----:B------:R-:W-:Y:S02]  /*a8c0*/  ISETP.GT.AND P2, PT, R0, 0x8, P2 ;  /* 0x000000080000780c */ /* 0x000fe40001744270 */
[----:B------:R-:W-:Y:S01]  /*a8d0*/  F2FP.TF32.F32.PACK_B R9, R9 ;  /* 0x00000009ff09723e */ /* 0x000fe200024050ff */
[----:B0-----:R-:W-:Y:S01]  /*a8e0*/  FMUL R13, R150, R156 ;  /* 0x0000009c960d7220 */ /* 0x001fe20000400000 */
[----:B------:R-:W-:-:S04]  /*a8f0*/  F2FP.TF32.F32.PACK_B R11, R11 ;  /* 0x0000000bff0b723e */ /* 0x000fc800024050ff */
[----:B------:R-:W-:Y:S01]  /*a900*/  F2FP.TF32.F32.PACK_B R13, R13 ;  /* 0x0000000dff0d723e */ /* 0x000fe200024050ff */
[----:B------:R-:W-:Y:S01]  /*a910*/  @P5 STG.E desc[UR36][R4.64+0x3c0], R3 ;  /* 0x0003c00304005986 */ /* 0x000fe2000c101924 */
[C---:B------:R-:W-:Y:S02]  /*a920*/  ISETP.GT.AND P5, PT, R0.reuse, RZ, P1 ;  /* 0x000000ff0000720c */ /* 0x040fe40000fa4270 */
[C---:B------:R-:W-:Y:S01]  /*a930*/  ISETP.GT.AND P1, PT, R0.reuse, 0x8, P1 ;  /* 0x000000080000780c */ /* 0x040fe20000f24270 */
[----:B------:R-:W-:Y:S01]  /*a940*/  @P4 STG.E desc[UR36][R4.64+0x3c4], R145 ;  /* 0x0003c49104004986 */ /* 0x000fe2000c101924 */
[C---:B------:R-:W-:Y:S02]  /*a950*/  ISETP.GT.AND P4, PT, R0.reuse, RZ, P0 ;  /* 0x000000ff0000720c */ /* 0x040fe40000784270 */
[----:B------:R-:W-:Y:S01]  /*a960*/  ISETP.GT.AND P0, PT, R0, 0x8, P0 ;  /* 0x000000080000780c */ /* 0x000fe20000704270 */
[----:B------:R-:W-:Y:S04]  /*a970*/  @P3 STG.E desc[UR36][R6.64+0x3c0], R9 ;  /* 0x0003c00906003986 */ /* 0x000fe8000c101924 */
[----:B------:R-:W-:Y:S04]  /*a980*/  @P2 STG.E desc[UR36][R6.64+0x3c4], R147 ;  /* 0x0003c49306002986 */ /* 0x000fe8000c101924 */
[----:B------:R-:W-:Y:S04]  /*a990*/  @P5 STG.E desc[UR36][R4.64+0x3e0], R11 ;  /* 0x0003e00b04005986 */ /* 0x000fe8000c101924 */
[----:B------:R0:W-:Y:S02]  /*a9a0*/  @P4 STG.E desc[UR36][R4.64+0x3e4], R149 ;  /* 0x0003e49504004986 */ /* 0x0001e4000c101924 */
[----:B0-----:R-:W-:-:S02]  /*a9b0*/  @P1 IMAD.MOV.U32 R4, RZ, RZ, R6 ;  /* 0x000000ffff041224 */ /* 0x001fc400078e0006 */
[----:B------:R-:W-:-:S05]  /*a9c0*/  @P1 IMAD.MOV.U32 R5, RZ, RZ, R7 ;  /* 0x000000ffff051224 */ /* 0x000fca00078e0007 */
[----:B------:R0:W-:Y:S04]  /*a9d0*/  @P1 STG.E desc[UR36][R4.64+0x3e0], R13 ;  /* 0x0003e00d04001986 */ /* 0x0001e8000c101924 */
[----:B------:R0:W-:Y:S02]  /*a9e0*/  @P0 STG.E desc[UR36][R6.64+0x3e4], R151 ;  /* 0x0003e49706000986 */ /* 0x0001e4000c101924 */
.L_x_293:
[----:B------:R-:W-:Y:S05]  /*a9f0*/  BSYNC B0 ;  /* 0x0000000000007941 */ /* 0x000fea0003800000 */
.L_x_39:
[----:B------:R-:W-:Y:S01]  /*aa00*/  ULDC UR4, c[0x0][0xc] ;  /* 0x0000030000047ab9 */ /* 0x000fe20000000800 */
[----:B------:R-:W-:Y:S01]  /*aa10*/  ULDC UR5, c[0x0][0x10] ;  /* 0x0000040000057ab9 */ /* 0x000fe20000000800 */
[----:B0-----:R-:W0:Y:S01]  /*aa20*/  LDC R3, c[0x0][0x14] ;  /* 0x00000500ff037b82 */ /* 0x001e220000000800 */
[----:B------:R-:W-:Y:S01]  /*aa30*/  UIMAD.WIDE.U32 UR4, UR4, UR5, URZ ;  /* 0x00000005040472a5 */ /* 0x000fe2000f8e003f */
[----:B------:R-:W-:Y:S01]  /*aa40*/  PRMT R0, RZ, 0x7610, R0 ;  /* 0x00007610ff007816 */ /* 0x000fe20000000000 */
[----:B------:R-:W-:Y:S02]  /*aa50*/  IMAD.MOV.U32 R152, RZ, RZ, -0x1 ;  /* 0xffffffffff987424 */ /* 0x000fe400078e00ff */
[----:B------:R-:W-:Y:S02]  /*aa60*/  IMAD.MOV.U32 R153, RZ, RZ, -0x1 ;  /* 0xffffffffff997424 */ /* 0x000fe400078e00ff */
[----:B0-----:R-:W-:-:S04]  /*aa70*/  IMAD.WIDE.U32 R16, R3, UR4, R16 ;  /* 0x0000000403107c25 */ /* 0x001fc8000f8e0010 */
[----:B------:R-:W-:Y:S01]  /*aa80*/  IMAD R3, R3, UR5, RZ ;  /* 0x0000000503037c24 */ /* 0x000fe2000f8e02ff */
[----:B------:R-:W-:Y:S02]  /*aa90*/  ULDC.64 UR4, c[0x0][0x650] ;  /* 0x0001940000047ab9 */ /* 0x000fe40000000a00 */
[----:B------:R-:W-:Y:S01]  /*aaa0*/  ISETP.GE.U32.AND P0, PT, R16, UR4, PT ;  /* 0x0000000410007c0c */ /* 0x000fe2000bf06070 */
[----:B------:R-:W-:-:S05]  /*aab0*/  IMAD.IADD R17, R17, 0x1, R3 ;  /* 0x0000000111117824 */ /* 0x000fca00078e0203 */
[----:B------:R-:W-:-:S13]  /*aac0*/  ISETP.GE.U32.AND.EX P0, PT, R17, UR5, PT, P0 ;  /* 0x0000000511007c0c */ /* 0x000fda000bf06100 */
[----:B------:R-:W-:Y:S05]  /*aad0*/  @P0 BRA `(.L_x_294) ;  /* 0x0000000400640947 */ /* 0x000fea0003800000 */
[----:B------:R-:W0:Y:S01]  /*aae0*/  S2R R12, SR_CTAID.X ;  /* 0x00000000000c7919 */ /* 0x000e220000002500 */
[----:B----4-:R-:W4:Y:S01]  /*aaf0*/  LDC.64 R10, c[0x0][0x628] ;  /* 0x00018a00ff0a7b82 */ /* 0x010f220000000a00 */
[----:B------:R-:W-:Y:S01]  /*ab00*/  ULDC UR4, c[0x0][0x150] ;  /* 0x0000540000047ab9 */ /* 0x000fe20000000800 */
[----:B-123--:R-:W-:Y:S01]  /*ab10*/  IMAD.MOV.U32 R8, RZ, RZ, R16 ;  /* 0x000000ffff087224 */ /* 0x00efe200078e0010 */
[----:B------:R-:W1:Y:S01]  /*ab20*/  S2R R22, SR_CTAID.Y ;  /* 0x0000000000167919 */ /* 0x000e620000002600 */
[----:B------:R-:W-:-:S04]  /*ab30*/  IMAD.MOV.U32 R9, RZ, RZ, R17 ;  /* 0x000000ffff097224 */ /* 0x000fc800078e0011 */
[----:B------:R-:W2:Y:S08]  /*ab40*/  LDC R21, c[0x0][0x144] ;  /* 0x00005100ff157b82 */ /* 0x000eb00000000800 */
[----:B------:R-:W3:Y:S08]  /*ab50*/  LDC R0, c[0x0][0x630] ;  /* 0x00018c00ff007b82 */ /* 0x000ef00000000800 */
[----:B------:R-:W1:Y:S01]  /*ab60*/  LDC.64 R14, c[0x0][0x620] ;  /* 0x00018800ff0e7b82 */ /* 0x000e620000000a00 */
[----:B----4-:R-:W-:-:S04]  /*ab70*/  ISETP.NE.U32.AND P0, PT, R10, RZ, PT ;  /* 0x000000ff0a00720c */ /* 0x010fc80003f05070 */
[----:B------:R-:W-:Y:S02]  /*ab80*/  ISETP.NE.AND.EX P0, PT, R11, RZ, PT, P0 ;  /* 0x000000ff0b00720c */ /* 0x000fe40003f05300 */
[----:B0-----:R-:W-:-:S05]  /*ab90*/  I2FP.F32.U32 R3, R12 ;  /* 0x0000000c00037245 */ /* 0x001fca0000201000 */
[----:B------:R-:W-:-:S04]  /*aba0*/  FMUL R3, R3, UR4 ;  /* 0x0000000403037c20 */ /* 0x000fc80008400000 */
[----:B------:R0:W4:Y:S02]  /*abb0*/  F2I.U32.TRUNC.NTZ R20, R3 ;  /* 0x0000000300147305 */ /* 0x000124000020f000 */
[----:B--23--:R-:W-:Y:S05]  /*abc0*/  @!P0 BRA `(.L_x_295) ;  /* 0x0000000000288947 */ /* 0x00cfea0003800000 */
[----:B0-----:R-:W0:Y:S02]  /*abd0*/  LDC R3, c[0x0][0x634] ;  /* 0x00018d00ff037b82 */ /* 0x001e240000000800 */
        /* <DEDUP_REMOVED lines=9> */
.L_x_295:
[----:B------:R-:W2:Y:S01]  /*ac70*/  LDC.64 R26, c[0x0][0x640] ;  /* 0x00019000ff1a7b82 */ /* 0x000ea20000000a00 */
[-CC-:B------:R-:W-:Y:S01]  /*ac80*/  SHF.R.U64 R153, R8, R0.reuse, R9.reuse ;  /* 0x0000000008997219 */ /* 0x180fe20000001209 */
[----:B----4-:R-:W-:Y:S01]  /*ac90*/  IMAD.MOV R20, RZ, RZ, -R20 ;  /* 0x000000ffff147224 */ /* 0x010fe200078e0a14 */
[----:B------:R-:W-:Y:S01]  /*aca0*/  SHF.R.U32.HI R0, RZ, R0, R9 ;  /* 0x00000000ff007219 */ /* 0x000fe20000011609 */
[----:B------:R-:W-:Y:S01]  /*acb0*/  ULDC UR4, c[0x0][0x154] ;  /* 0x0000550000047ab9 */ /* 0x000fe20000000800 */
[----:B0-----:R-:W-:Y:S01]  /*acc0*/  IADD3 R3, P0, RZ, -R153, RZ ;  /* 0x80000099ff037210 */ /* 0x001fe20007f1e0ff */
[----:B------:R-:W-:Y:S02]  /*acd0*/  IMAD R21, R21, R20, R12 ;  /* 0x0000001415157224 */ /* 0x000fe400078e020c */
[----:B------:R-:W0:Y:S01]  /*ace0*/  LDC R6, c[0x0][0x618] ;  /* 0x00018600ff067b82 */ /* 0x000e220000000800 */
[----:B------:R-:W-:Y:S02]  /*acf0*/  IMAD.MOV.U32 R7, RZ, RZ, 0x1 ;  /* 0x00000001ff077424 */ /* 0x000fe400078e00ff */
[----:B------:R-:W-:-:S04]  /*ad00*/  IMAD.X R5, RZ, RZ, ~R0, P0 ;  /* 0x000000ffff057224 */ /* 0x000fc800000e0e00 */
[-C--:B-1----:R-:W-:Y:S01]  /*ad10*/  IMAD R0, R5, R14.reuse, RZ ;  /* 0x0000000e05007224 */ /* 0x082fe200078e02ff */
[----:B------:R-:W1:Y:S01]  /*ad20*/  LDC R8, c[0x0][0x608] ;  /* 0x00018200ff087b82 */ /* 0x000e620000000800 */
[----:B------:R-:W-:-:S04]  /*ad30*/  IMAD.WIDE.U32 R4, R3, R14, R16 ;  /* 0x0000000e03047225 */ /* 0x000fc800078e0010 */
[----:B------:R-:W-:Y:S01]  /*ad40*/  IMAD R3, R3, R15, R0 ;  /* 0x0000000f03037224 */ /* 0x000fe200078e0200 */
[----:B------:R-:W-:Y:S02]  /*ad50*/  I2FP.F32.U32 R0, R22 ;  /* 0x0000001600007245 */ /* 0x000fe40000201000 */
[----:B-----5:R-:W3:Y:S01]  /*ad60*/  LDC R24, c[0x0][0x658] ;  /* 0x00019600ff187b82 */ /* 0x020ee20000000800 */
[----:B------:R-:W-:Y:S01]  /*ad70*/  IMAD.IADD R3, R5, 0x1, R3 ;  /* 0x0000000105037824 */ /* 0x000fe200078e0203 */
[----:B--2---:R-:W-:Y:S01]  /*ad80*/  ISETP.NE.U32.AND P0, PT, R26, RZ, PT ;  /* 0x000000ff1a00720c */ /* 0x004fe20003f05070 */
[----:B------:R-:W-:Y:S01]  /*ad90*/  FMUL R0, R0, UR4 ;  /* 0x0000000400007c20 */ /* 0x000fe20008400000 */
[----:B------:R-:W-:Y:S02]  /*ada0*/  IMAD.MOV.U32 R5, RZ, RZ, -0x1 ;  /* 0xffffffffff057424 */ /* 0x000fe400078e00ff */
[----:B------:R-:W-:Y:S01]  /*adb0*/  ISETP.NE.AND.EX P0, PT, R27, RZ, PT, P0 ;  /* 0x000000ff1b00720c */ /* 0x000fe20003f05300 */
[----:B------:R2:W4:Y:S01]  /*adc0*/  F2I.U32.TRUNC.NTZ R13, R0 ;  /* 0x00000000000d7305 */ /* 0x000522000020f000 */
[----:B------:R-:W2:Y:S01]  /*add0*/  LDC R15, c[0x0][0x148] ;  /* 0x00005200ff0f7b82 */ /* 0x000ea20000000800 */
[----:B0-----:R-:W-:-:S02]  /*ade0*/  SHF.R.U64 R12, R4, R6, R3 ;  /* 0x00000006040c7219 */ /* 0x001fc40000001203 */
[----:B------:R-:W-:-:S05]  /*adf0*/  SHF.R.U32.HI R3, RZ, R6, R3 ;  /* 0x00000006ff037219 */ /* 0x000fca0000011603 */
[----:B------:R-:W0:Y:S01]  /*ae00*/  LDC R20, c[0x0][0x600] ;  /* 0x00018000ff147b82 */ /* 0x000e220000000800 */
[-CC-:B-1----:R-:W-:Y:S02]  /*ae10*/  SHF.R.U64 R10, R12, R8.reuse, R3.reuse ;  /* 0x000000080c0a7219 */ /* 0x182fe40000001203 */
[----:B------:R-:W-:-:S05]  /*ae20*/  SHF.R.U32.HI R3, RZ, R8, R3 ;  /* 0x00000008ff037219 */ /* 0x000fca0000011603 */
[----:B------:R-:W1:Y:S01]  /*ae30*/  LDC R25, c[0x0][0x648] ;  /* 0x00019200ff197b82 */ /* 0x000e620000000800 */
[-C--:B---3--:R-:W-:Y:S02]  /*ae40*/  SHF.L.U32 R4, R5, R24.reuse, RZ ;  /* 0x0000001805047219 */ /* 0x088fe400000006ff */
[--C-:B------:R-:W-:Y:S02]  /*ae50*/  SHF.R.U64 R14, R10, R24, R3.reuse ;  /* 0x000000180a0e7219 */ /* 0x100fe40000001203 */
[----:B------:R-:W-:Y:S02]  /*ae60*/  LOP3.LUT R23, RZ, R4, RZ, 0x33, !PT ;  /* 0x00000004ff177212 */ /* 0x000fe400078e33ff */
[-C--:B------:R-:W-:Y:S01]  /*ae70*/  SHF.R.U32.HI R5, RZ, R24.reuse, R3 ;  /* 0x00000018ff057219 */ /* 0x080fe20000011603 */
[----:B------:R-:W3:Y:S01]  /*ae80*/  LDC R28, c[0x0][0x638] ;  /* 0x00018e00ff1c7b82 */ /* 0x000ee20000000800 */
[----:B------:R-:W-:Y:S01]  /*ae90*/  SHF.L.U32 R154, R7, R24, RZ ;  /* 0x00000018079a7219 */ /* 0x000fe200000006ff */
[----:B------:R-:W-:-:S06]  /*aea0*/  IMAD.MOV.U32 R4, RZ, RZ, R14 ;  /* 0x000000ffff047224 */ /* 0x000fcc00078e000e */
[----:B------:R-:W0:Y:S01]  /*aeb0*/  LDC R29, c[0x0][0x610] ;  /* 0x00018400ff1d7b82 */ /* 0x000e220000000800 */
[----:B----4-:R-:W-:Y:S05]  /*aec0*/  @!P0 BRA `(.L_x_296) ;  /* 0x0000000000288947 */ /* 0x010fea0003800000 */
[----:B------:R-:W4:Y:S02]  /*aed0*/  LDC R3, c[0x0][0x64c] ;  /* 0x00019300ff037b82 */ /* 0x000f240000000800 */
[----:B----4-:R-:W-:-:S05]  /*aee0*/  IADD3 R3, P0, R14, R3, RZ ;  /* 0x000000030e037210 */ /* 0x010fca0007f1e0ff */
        /* <DEDUP_REMOVED lines=8> */
.L_x_296:
[----:B------:R-:W-:Y:S01]  /*af70*/  ISETP.NE.AND P0, PT, R2, 0x1, PT ;  /* 0x000000010200780c */ /* 0x000fe20003f05270 */
[----:B0-----:R-:W-:Y:S01]  /*af80*/  VIADD R7, R20, 0xffffffff ;  /* 0xffffffff14077836 */ /* 0x001fe20000000000 */
[----:B-12---:R-:W-:Y:S01]  /*af90*/  SHF.R.U64 R0, R4, R25, R5 ;  /* 0x0000001904007219 */ /* 0x006fe20000001205 */
[----:B------:R-:W-:Y:S01]  /*afa0*/  IMAD.MOV R13, RZ, RZ, -R13 ;  /* 0x000000ffff0d7224 */ /* 0x000fe200078e0a0d */
[----:B------:R-:W-:Y:S01]  /*afb0*/  LOP3.LUT R5, R10, R23, RZ, 0xc0, !PT ;  /* 0x000000170a057212 */ /* 0x000fe200078ec0ff */
[----:B------:R-:W-:Y:S02]  /*afc0*/  IMAD.MOV.U32 R4, RZ, RZ, 0x1 ;  /* 0x00000001ff047424 */ /* 0x000fe400078e00ff */
[----:B------:R-:W-:Y:S02]  /*afd0*/  IMAD.MOV R3, RZ, RZ, -R0 ;  /* 0x000000ffff037224 */ /* 0x000fe400078e0a00 */
[----:B------:R-:W-:Y:S01]  /*afe0*/  IMAD R154, R154, R0, R5 ;  /* 0x000000009a9a7224 */ /* 0x000fe200078e0205 */
[----:B------:R-:W-:Y:S01]  /*aff0*/  LOP3.LUT R5, R12, R7, RZ, 0xc0, !PT ;  /* 0x000000070c057212 */ /* 0x000fe200078ec0ff */
[----:B---3--:R-:W-:-:S02]  /*b000*/  IMAD R0, R3, R28, R14 ;  /* 0x0000001c03007224 */ /* 0x008fc400078e020e */
[----:B------:R-:W-:Y:S02]  /*b010*/  @P0 IMAD R21, R15, R13, R22 ;  /* 0x0000000d0f150224 */ /* 0x000fe400078e0216 */
[----:B------:R-:W-:Y:S01]  /*b020*/  IMAD R3, R0, R20, R5 ;  /* 0x0000001400037224 */ /* 0x000fe200078e0205 */
[----:B------:R-:W-:Y:S01]  /*b030*/  PRMT R0, R4, 0x7610, R0 ;  /* 0x0000761004007816 */ /* 0x000fe20000000000 */
[----:B------:R-:W-:-:S05]  /*b040*/  IMAD R154, R154, R29, R21 ;  /* 0x0000001d9a9a7224 */ /* 0x000fca00078e0215 */
[----:B------:R-:W-:Y:S02]  /*b050*/  SEL R152, R3, R154, !P0 ;  /* 0x0000009a03987207 */ /* 0x000fe40004000000 */
[----:B------:R-:W-:-:S07]  /*b060*/  SEL R154, R154, R3, !P0 ;  /* 0x000000039a9a7207 */ /* 0x000fce0004000000 */
.L_x_294:
[----:B------:R-:W-:-:S13]  /*b070*/  LOP3.LUT P0, RZ, R0, 0xff, RZ, 0xc0, !PT ;  /* 0x000000ff00ff7812 */ /* 0x000fda000780c0ff */
[----:B------:R-:W-:Y:S05]  /*b080*/  @P0 BRA `(.L_x_297) ;  /* 0xffffff5c00980947 */ /* 0x000fea000383ffff */
[----:B------:R-:W-:Y:S05]  /*b090*/  EXIT ;  /* 0x000000000000794d */ /* 0x000fea0003800000 */
.L_x_3:
[----:B0-----:R-:W-:Y:S01]  /*b0a0*/  ULDC.64 UR4, c[0x0][0x650] ;  /* 0x0001940000047ab9 */ /* 0x001fe20000000a00 */
        /* <DEDUP_REMOVED lines=25> */
.L_x_299:
[-CC-:B------:R-:W-:Y:S01]  /*b240*/  SHF.R.U64 R29, R10, R14.reuse, R11.reuse ;  /* 0x0000000e0a1d7219 */ /* 0x180fe2000000120b */
[----:B------:R-:W0:Y:S01]  /*b250*/  LDC.64 R22, c[0x0][0x640] ;  /* 0x00019000ff167b82 */ /* 0x000e220000000a00 */
[----:B------:R-:W-:Y:S01]  /*b260*/  SHF.R.U32.HI R5, RZ, R14, R11 ;  /* 0x0000000eff057219 */ /* 0x000fe2000001160b */
[----:B------:R-:W-:Y:S01]  /*b270*/  ULDC UR4, c[0x0][0x150] ;  /* 0x0000540000047ab9 */ /* 0x000fe20000000800 */
[----:B------:R-:W-:Y:S02]  /*b280*/  IADD3 R9, P0, RZ, -R29, RZ ;  /* 0x8000001dff097210 */ /* 0x000fe40007f1e0ff */
[----:B------:R-:W-:-:S03]  /*b290*/  I2FP.F32.U32 R6, R4 ;  /* 0x0000000400067245 */ /* 0x000fc60000201000 */
[----:B------:R-:W1:Y:S01]  /*b2a0*/  LDC R12, c[0x0][0x618] ;  /* 0x00018600ff0c7b82 */ /* 0x000e620000000800 */
[----:B------:R-:W-:Y:S02]  /*b2b0*/  IMAD.X R5, RZ, RZ, ~R5, P0 ;  /* 0x000000ffff057224 */ /* 0x000fe400000e0e05 */
[----:B------:R-:W-:Y:S01]  /*b2c0*/  FMUL R11, R6, UR4 ;  /* 0x00000004060b7c20 */ /* 0x000fe20008400000 */
[----:B------:R-:W-:Y:S01]  /*b2d0*/  IMAD.WIDE.U32 R6, R9, R20, R16 ;  /* 0x0000001409067225 */ /* 0x000fe200078e0010 */
[----:B------:R-:W-:-:S03]  /*b2e0*/  ULDC UR4, c[0x0][0x154] ;  /* 0x0000550000047ab9 */ /* 0x000fc60000000800 */
[----:B------:R-:W-:Y:S01]  /*b2f0*/  IMAD R8, R5, R20, RZ ;  /* 0x0000001405087224 */ /* 0x000fe200078e02ff */
[----:B------:R-:W2:Y:S01]  /*b300*/  LDC R13, c[0x0][0x144] ;  /* 0x00005100ff0d7b82 */ /* 0x000ea20000000800 */
[----:B------:R-:W3:Y:S02]  /*b310*/  F2I.U32.TRUNC.NTZ R11, R11 ;  /* 0x0000000b000b7305 */ /* 0x000ee4000020f000 */
[----:B------:R-:W-:Y:S02]  /*b320*/  IMAD R5, R9, R21, R8 ;  /* 0x0000001509057224 */ /* 0x000fe400078e0208 */
[----:B------:R-:W-:Y:S02]  /*b330*/  IMAD.MOV.U32 R8, RZ, RZ, -0x1 ;  /* 0xffffffffff087424 */ /* 0x000fe400078e00ff */
[----:B------:R-:W-:Y:S01]  /*b340*/  IMAD.IADD R5, R7, 0x1, R5 ;  /* 0x0000000107057824 */ /* 0x000fe200078e0205 */
[----:B------:R-:W4:Y:S01]  /*b350*/  LDC R20, c[0x0][0x608] ;  /* 0x00018200ff147b82 */ /* 0x000f220000000800 */
[----:B------:R-:W-:-:S02]  /*b360*/  I2FP.F32.U32 R7, R3 ;  /* 0x0000000300077245 */ /* 0x000fc40000201000 */
[----:B0-----:R-:W-:-:S03]  /*b370*/  ISETP.NE.U32.AND P0, PT, R22, RZ, PT ;  /* 0x000000ff1600720c */ /* 0x001fc60003f05070 */
[----:B------:R-:W-:Y:S01]  /*b380*/  FMUL R7, R7, UR4 ;  /* 0x0000000407077c20 */ /* 0x000fe20008400000 */
[----:B------:R-:W-:Y:S01]  /*b390*/  ISETP.NE.AND.EX P0, PT, R23, RZ, PT, P0 ;  /* 0x000000ff1700720c */ /* 0x000fe20003f05300 */
[----:B------:R-:W0:Y:S01]  /*b3a0*/  LDC R9, c[0x0][0x658] ;  /* 0x00019600ff097b82 */ /* 0x000e220000000800 */
[-C--:B-1----:R-:W-:Y:S01]  /*b3b0*/  SHF.R.U64 R10, R6, R12.reuse, R5 ;  /* 0x0000000c060a7219 */ /* 0x082fe20000001205 */
[----:B---3--:R-:W-:Y:S01]  /*b3c0*/  IMAD.MOV R6, RZ, RZ, -R11 ;  /* 0x000000ffff067224 */ /* 0x008fe200078e0a0b */
[----:B------:R-:W-:Y:S02]  /*b3d0*/  SHF.R.U32.HI R5, RZ, R12, R5 ;  /* 0x0000000cff057219 */ /* 0x000fe40000011605 */
[----:B------:R1:W3:Y:S03]  /*b3e0*/  F2I.U32.TRUNC.NTZ R12, R7 ;  /* 0x00000007000c7305 */ /* 0x0002e6000020f000 */
[----:B------:R-:W1:Y:S01]  /*b3f0*/  LDC R14, c[0x0][0x148] ;  /* 0x00005200ff0e7b82 */ /* 0x000e620000000800 */
[----:B--2---:R-:W-:-:S02]  /*b400*/  IMAD R31, R13, R6, R4 ;  /* 0x000000060d1f7224 */ /* 0x004fc400078e0204 */
[----:B------:R-:W-:-:S05]  /*b410*/  IMAD.MOV.U32 R6, RZ, RZ, 0x1 ;  /* 0x00000001ff067424 */ /* 0x000fca00078e00ff */
[----:B------:R-:W2:Y:S01]  /*b420*/  LDC R21, c[0x0][0x600] ;  /* 0x00018000ff157b82 */ /* 0x000ea20000000800 */
[-CC-:B----4-:R-:W-:Y:S02]  /*b430*/  SHF.R.U64 R13, R10, R20.reuse, R5.reuse ;  /* 0x000000140a0d7219 */ /* 0x190fe40000001205 */
[----:B------:R-:W-:-:S05]  /*b440*/  SHF.R.U32.HI R4, RZ, R20, R5 ;  /* 0x00000014ff047219 */ /* 0x000fca0000011605 */
[----:B------:R-:W4:Y:S01]  /*b450*/  LDC R24, c[0x0][0x648] ;  /* 0x00019200ff187b82 */ /* 0x000f220000000800 */
[-CC-:B0-----:R-:W-:Y:S02]  /*b460*/  SHF.R.U64 R15, R13, R9.reuse, R4.reuse ;  /* 0x000000090d0f7219 */ /* 0x181fe40000001204 */
[-C--:B------:R-:W-:Y:S02]  /*b470*/  SHF.L.U32 R8, R8, R9.reuse, RZ ;  /* 0x0000000908087219 */ /* 0x080fe400000006ff */
[-C--:B------:R-:W-:Y:S01]  /*b480*/  SHF.R.U32.HI R5, RZ, R9.reuse, R4 ;  /* 0x00000009ff057219 */ /* 0x080fe20000011604 */
[----:B------:R-:W-:Y:S01]  /*b490*/  IMAD.MOV.U32 R4, RZ, RZ, R15 ;  /* 0x000000ffff047224 */ /* 0x000fe200078e000f */
[----:B------:R-:W-:Y:S01]  /*b4a0*/  SHF.L.U32 R20, R6, R9, RZ ;  /* 0x0000000906147219 */ /* 0x000fe200000006ff */
[----:B------:R-:W0:Y:S01]  /*b4b0*/  LDC R25, c[0x0][0x638] ;  /* 0x00018e00ff197b82 */ /* 0x000e220000000800 */
[----:B------:R-:W-:-:S07]  /*b4c0*/  LOP3.LUT R26, RZ, R8, RZ, 0x33, !PT ;  /* 0x00000008ff1a7212 */ /* 0x000fce00078e33ff */
[----:B------:R-:W0:Y:S01]  /*b4d0*/  LDC R27, c[0x0][0x610] ;  /* 0x00018400ff1b7b82 */ /* 0x000e220000000800 */
[----:B-1-3--:R-:W-:Y:S05]  /*b4e0*/  @!P0 BRA `(.L_x_300) ;  /* 0x0000000000288947 */ /* 0x00afea0003800000 */
[----:B------:R-:W1:Y:S02]  /*b4f0*/  LDC R4, c[0x0][0x64c] ;  /* 0x00019300ff047b82 */ /* 0x000e640000000800 */
[----:B-1----:R-:W-:-:S05]  /*b500*/  IADD3 R9, P0, R15, R4, RZ ;  /* 0x000000040f097210 */ /* 0x002fca0007f1e0ff */
        /* <DEDUP_REMOVED lines=8> */
.L_x_300:
[----:B------:R-:W-:Y:S01]  /*b590*/  ISETP.NE.AND P0, PT, R2, 0x1, PT ;  /* 0x000000010200780c */ /* 0x000fe20003f05270 */
[----:B--2---:R-:W-:Y:S01]  /*b5a0*/  VIADD R7, R21, 0xffffffff ;  /* 0xffffffff15077836 */ /* 0x004fe20000000000 */
[----:B----4-:R-:W-:Y:S01]  /*b5b0*/  SHF.R.U64 R5, R4, R24, R5 ;  /* 0x0000001804057219 */ /* 0x010fe20000001205 */
[----:B------:R-:W-:Y:S01]  /*b5c0*/  IMAD.MOV R12, RZ, RZ, -R12 ;  /* 0x000000ffff0c7224 */ /* 0x000fe200078e0a0c */
[----:B------:R-:W-:Y:S02]  /*b5d0*/  LOP3.LUT R4, R13, R26, RZ, 0xc0, !PT ;  /* 0x0000001a0d047212 */ /* 0x000fe400078ec0ff */
[----:B------:R-:W-:Y:S01]  /*b5e0*/  LOP3.LUT R10, R10, R7, RZ, 0xc0, !PT ;  /* 0x000000070a0a7212 */ /* 0x000fe200078ec0ff */
[----:B------:R-:W-:Y:S02]  /*b5f0*/  IMAD.MOV R6, RZ, RZ, -R5 ;  /* 0x000000ffff067224 */ /* 0x000fe400078e0a05 */
[----:B------:R-:W-:-:S04]  /*b600*/  IMAD R4, R20, R5, R4 ;  /* 0x0000000514047224 */ /* 0x000fc800078e0204 */
[----:B------:R-:W-:Y:S02]  /*b610*/  @P0 IMAD R31, R14, R12, R3 ;  /* 0x0000000c0e1f0224 */ /* 0x000fe400078e0203 */
[----:B0-----:R-:W-:Y:S02]  /*b620*/  IMAD R3, R6, R25, R15 ;  /* 0x0000001906037224 */ /* 0x001fe400078e020f */
[----:B------:R-:W-:Y:S02]  /*b630*/  IMAD R31, R4, R27, R31 ;  /* 0x0000001b041f7224 */ /* 0x000fe400078e021f */
[----:B------:R-:W-:Y:S02]  /*b640*/  IMAD R4, R3, R21, R10 ;  /* 0x0000001503047224 */ /* 0x000fe400078e020a */
[----:B------:R-:W-:-:S03]  /*b650*/  IMAD.MOV.U32 R6, RZ, RZ, 0x1 ;  /* 0x00000001ff067424 */ /* 0x000fc600078e00ff */
[----:B------:R-:W-:Y:S02]  /*b660*/  SEL R30, R4, R31, !P0 ;  /* 0x0000001f041e7207 */ /* 0x000fe40004000000 */
[----:B------:R-:W-:-:S07]  /*b670*/  SEL R31, R31, R4, !P0 ;  /* 0x000000041f1f7207 */ /* 0x000fce0004000000 */
.L_x_298:
[----:B------:R-:W-:-:S08]  /*b680*/  NOP ;  /* 0x0000000000007918 */ /* 0x000fd00000000000 */
[----:B------:R-:W0:-:S00]  /*b690*/  USETMAXREG.DEALLOC.CTAPOOL 0x28 ;  /* 0x00000028000079c8 */ /* 0x000e0000080e0500 */
[----:B0-----:R-:W-:-:S13]  /*b6a0*/  ISETP.NE.AND P0, PT, R0, RZ, PT ;  /* 0x000000ff0000720c */ /* 0x001fda0003f05270 */
[----:B------:R-:W-:Y:S05]  /*b6b0*/  @P0 EXIT ;  /* 0x000000000000094d */ /* 0x000fea0003800000 */
[----:B------:R-:W-:Y:S01]  /*b6c0*/  LOP3.LUT P0, RZ, R6, 0xff, RZ, 0xc0, !PT ;  /* 0x000000ff06ff7812 */ /* 0x000fe2000780c0ff */
[----:B------:R-:W-:Y:S02]  /*b6d0*/  IMAD.MOV.U32 R27, RZ, RZ, 0x1 ;  /* 0x00000001ff1b7424 */ /* 0x000fe400078e00ff */
[----:B------:R-:W-:-:S10]  /*b6e0*/  IMAD.MOV.U32 R28, RZ, RZ, RZ ;  /* 0x000000ffff1c7224 */ /* 0x000fd400078e00ff */
[----:B------:R-:W-:Y:S05]  /*b6f0*/  @!P0 BRA `(.L_x_301) ;  /* 0x0000001400208947 */ /* 0x000fea0003800000 */
[----:B------:R-:W0:Y:S01]  /*b700*/  LDC R0, c[0x0][0x28c] ;  /* 0x0000a300ff007b82 */ /* 0x000e220000000800 */
[----:B------:R-:W-:Y:S01]  /*b710*/  ULDC UR37, c[0x0][0x658] ;  /* 0x0001960000257ab9 */ /* 0x000fe20000000800 */
[----:B------:R-:W-:Y:S01]  /*b720*/  UMOV UR5, 0xffffffff ;  /* 0xffffffff00057882 */ /* 0x000fe20000000000 */
[----:B------:R-:W-:Y:S01]  /*b730*/  ULDC UR4, c[0x0][0xc] ;  /* 0x0000030000047ab9 */ /* 0x000fe20000000800 */
[----:B------:R-:W-:Y:S01]  /*b740*/  USHF.L.U32 UR38, UR5, UR37, URZ ;  /* 0x0000002505267299 */ /* 0x000fe2000800063f */
[C---:B------:R-:W-:Y:S01]  /*b750*/  LOP3.LUT P1, RZ, R18.reuse, 0x7f, RZ, 0xc0, !PT ;  /* 0x0000007f12ff7812 */ /* 0x040fe2000782c0ff */
[----:B------:R-:W-:Y:S01]  /*b760*/  UMOV UR6, 0x1 ;  /* 0x0000000100067882 */ /* 0x000fe20000000000 */
[----:B------:R-:W-:Y:S01]  /*b770*/  LOP3.LUT P0, RZ, R18, 0x1f, RZ, 0xc0, !PT ;  /* 0x0000001f12ff7812 */ /* 0x000fe2000780c0ff */
[----:B------:R-:W-:Y:S01]  /*b780*/  ULDC UR5, c[0x0][0x10] ;  /* 0x0000040000057ab9 */ /* 0x000fe20000000800 */
[----:B------:R-:W-:Y:S01]  /*b790*/  USHF.L.U32 UR37, UR6, UR37, URZ ;  /* 0x0000002506257299 */ /* 0x000fe2000800063f */
[----:B------:R-:W-:Y:S01]  /*b7a0*/  BSSY B7, `(.L_x_301) ;  /* 0x000013d000077945 */ /* 0x000fe20003800000 */
[----:B------:R-:W-:Y:S01]  /*b7b0*/  UIMAD.WIDE.U32 UR4, UR4, UR5, URZ ;  /* 0x00000005040472a5 */ /* 0x000fe2000f8e003f */
[----:B------:R-:W-:Y:S01]  /*b7c0*/  PLOP3.LUT P0, PT, P0, P1, PT, 0x8a, 0x0 ;  /* 0x000000000000781c */ /* 0x000fe20000703172 */
[----:B------:R-:W-:Y:S01]  /*b7d0*/  ULDC UR6, c[0x0][0x14] ;  /* 0x0000050000067ab9 */ /* 0x000fe20000000800 */
[----:B------:R-:W-:Y:S01]  /*b7e0*/  P2R R4, PR, RZ, 0x2 ;  /* 0x00000002ff047803 */ /* 0x000fe20000000000 */
[----:B------:R-:W-:Y:S01]  /*b7f0*/  UIMAD.WIDE.U32 UR54, UR4, UR6, URZ ;  /* 0x00000006043672a5 */ /* 0x000fe2000f8e003f */
[----:B------:R-:W-:Y:S01]  /*b800*/  IMAD.MOV.U32 R24, RZ, RZ, 0x1 ;  /* 0x00000001ff187424 */ /* 0x000fe200078e00ff */
[----:B------:R-:W-:Y:S01]  /*b810*/  UIMAD UR45, UR5, UR6, URZ ;  /* 0x00000006052d72a4 */ /* 0x000fe2000f8e023f */
[----:B------:R-:W-:Y:S01]  /*b820*/  LOP3.LUT R26, R19, 0x2, RZ, 0xfc, !PT ;  /* 0x00000002131a7812 */ /* 0x000fe200078efcff */
[----:B------:R-:W-:Y:S01]  /*b830*/  IMAD.MOV.U32 R27, RZ, RZ, 0x1 ;  /* 0x00000001ff1b7424 */ /* 0x000fe200078e00ff */
[----:B------:R-:W-:Y:S01]  /*b840*/  P2R R32, PR, RZ, 0x1 ;  /* 0x00000001ff207803 */ /* 0x000fe20000000000 */
[----:B------:R-:W-:Y:S01]  /*b850*/  IMAD.MOV.U32 R28, RZ, RZ, RZ ;  /* 0x000000ffff1c7224 */ /* 0x000fe200078e00ff */
[----:B------:R-:W-:Y:S01]  /*b860*/  ULDC UR39, c[0x0][0x600] ;  /* 0x0001800000277ab9 */ /* 0x000fe20000000800 */
[----:B------:R-:W-:Y:S01]  /*b870*/  ULOP3.LUT UR38, URZ, UR38, URZ, 0x33, !UPT ;  /* 0x000000263f267292 */ /* 0x000fe2000f8e333f */
[----:B0-----:R-:W-:Y:S01]  /*b880*/  VIADD R0, R0, 0x3f ;  /* 0x0000003f00007836 */ /* 0x001fe20000000000 */
[----:B------:R-:W-:-:S02]  /*b890*/  UIADD3 UR39, UR39, -0x1, URZ ;  /* 0xffffffff27277890 */ /* 0x000fc4000fffe03f */
[----:B------:R-:W-:Y:S02]  /*b8a0*/  UIADD3 UR45, UR55, UR45, URZ ;  /* 0x0000002d372d7290 */ /* 0x000fe4000fffe03f */
[----:B------:R-:W-:Y:S01]  /*b8b0*/  SHF.R.S32.HI R3, RZ, 0x1f, R0 ;  /* 0x0000001fff037819 */ /* 0x000fe20000011400 */
[----:B------:R-:W-:-:S03]  /*b8c0*/  ULDC.64 UR46, c[0x0][0x198] ;  /* 0x00006600002e7ab9 */ /* 0x000fc60000000a00 */
[----:B------:R-:W-:-:S04]  /*b8d0*/  LEA.HI R3, R3, R0, RZ, 0x6 ;  /* 0x0000000003037211 */ /* 0x000fc800078f30ff */
[----:B------:R-:W-:-:S05]  /*b8e0*/  SHF.R.S32.HI R25, RZ, 0x6, R3 ;  /* 0x00000006ff197819 */ /* 0x000fca0000011403 */
[----:B------:R-:W-:-:S07]  /*b8f0*/  VIADD R23, R25, 0x1 ;  /* 0x0000000119177836 */ /* 0x000fce0000000000 */
.L_x_315:
[----:B------:R-:W-:-:S03]  /*b900*/  UMOV UR4, 0xffffffff ;  /* 0xffffffff00047882 */ /* 0x000fc60000000000 */
[----:B------:R-:W-:Y:S05]  /*b910*/  BRA.DIV UR4, `(.L_x_302) ;  /* 0x0000001604687947 */ /* 0x000fea000b800000 */
[----:B------:R-:W-:-:S13]  /*b920*/  ELECT P6, URZ, PT ;  /* 0x00000000003f782f */ /* 0x000fda00038c0000 */
.L_x_326:
[----:B------:R-:W-:Y:S04]  /*b930*/  BSSY B6, `(.L_x_303) ;  /* 0x00000b1000067945 */ /* 0x000fe80003800000 */
[----:B------:R-:W-:Y:S05]  /*b940*/  @!P6 BRA `(.L_x_304) ;  /* 0x0000000800bce947 */ /* 0x000fea0003800000 */
[----:B------:R-:W0:Y:S01]  /*b950*/  S2R R3, SR_CgaCtaId ;  /* 0x0000000000037919 */ /* 0x000e220000008800 */
[----:B------:R-:W-:-:S04]  /*b960*/  MOV R22, 0x400 ;  /* 0x0000040000167802 */ /* 0x000fc80000000f00 */
[----:B0-----:R-:W-:-:S05]  /*b970*/  LEA R22, R3, R22, 0x18 ;  /* 0x0000001603167211 */ /* 0x001fca00078ec0ff */
[----:B------:R-:W-:-:S05]  /*b980*/  VIADD R0, R22, 0x800 ;  /* 0x0000080016007836 */ /* 0x000fca0000000000 */
[----:B------:R-:W-:-:S13]  /*b990*/  LOP3.LUT P0, RZ, R0, 0x9f, RZ, 0xc0, !PT ;  /* 0x0000009f00ff7812 */ /* 0x000fda000780c0ff */
[----:B------:R-:W-:Y:S05]  /*b9a0*/  @!P0 BRA `(.L_x_305) ;  /* 0x0000000000408947 */ /* 0x000fea0003800000 */
[----:B------:R-:W-:Y:S01]  /*b9b0*/  MOV R14, 0x0 ;  /* 0x00000000000e7802 */ /* 0x000fe20000000f00 */
[----:B------:R-:W-:Y:S01]  /*b9c0*/  ULDC.64 UR4, c[0x4][0x70] ;  /* 0x01001c0000047ab9 */ /* 0x000fe20000000a00 */
[----:B------:R-:W-:Y:S01]  /*b9d0*/  ULDC.64 UR6, c[0x4][0x8] ;  /* 0x0100020000067ab9 */ /* 0x000fe20000000a00 */
[----:B------:R-:W-:Y:S02]  /*b9e0*/  IMAD.U32 R4, RZ, RZ, UR4 ;  /* 0x00000004ff047e24 */ /* 0x000fe4000f8e00ff */
[----:B------:R-:W-:Y:S01]  /*b9f0*/  IMAD.U32 R5, RZ, RZ, UR5 ;  /* 0x00000005ff057e24 */ /* 0x000fe2000f8e00ff */
[----:B------:R-:W0:Y:S01]  /*ba00*/  LDC.64 R14, c[0x4][R14] ;  /* 0x010000000e0e7b82 */ /* 0x000e220000000a00 */
[----:B------:R-:W-:Y:S01]  /*ba10*/  ULDC.64 UR4, c[0x4][0x78] ;  /* 0x01001e0000047ab9 */ /* 0x000fe20000000a00 */
[----:B------:R-:W-:Y:S02]  /*ba20*/  IMAD.U32 R10, RZ, RZ, UR6 ;  /* 0x00000006ff0a7e24 */ /* 0x000fe4000f8e00ff */
[----:B------:R-:W-:-:S02]  /*ba30*/  IMAD.U32 R6, RZ, RZ, UR4 ;  /* 0x00000004ff067e24 */ /* 0x000fc4000f8e00ff */
[----:B------:R-:W-:Y:S02]  /*ba40*/  IMAD.U32 R7, RZ, RZ, UR5 ;  /* 0x00000005ff077e24 */ /* 0x000fe4000f8e00ff */
[----:B------:R-:W-:Y:S02]  /*ba50*/  IMAD.U32 R11, RZ, RZ, UR7 ;  /* 0x00000007ff0b7e24 */ /* 0x000fe4000f8e00ff */
[----:B------:R-:W-:Y:S02]  /*ba60*/  IMAD.MOV.U32 R8, RZ, RZ, 0x70 ;  /* 0x00000070ff087424 */ /* 0x000fe400078e00ff */
[----:B------:R-:W-:Y:S02]  /*ba70*/  IMAD.MOV.U32 R12, RZ, RZ, 0x1 ;  /* 0x00000001ff0c7424 */ /* 0x000fe400078e00ff */
[----:B------:R-:W-:-:S07]  /*ba80*/  IMAD.MOV.U32 R13, RZ, RZ, RZ ;  /* 0x000000ffff0d7224 */ /* 0x000fce00078e00ff */
[----:B------:R-:W-:-:S07]  /*ba90*/  LEPC R20, `(.L_x_305) ;  /* 0x000000001014794e */ /* 0x000fce0000000000 */
[----:B0-----:R-:W-:Y:S05]  /*baa0*/  CALL.ABS.NOINC R14 ;  /* 0x000000000e007343 */ /* 0x001fea0003c00000 */
.L_x_305:
        /* <DEDUP_REMOVED lines=19> */
.L_x_306:
[----:B------:R-:W0:Y:S02]  /*bbe0*/  LDC R0, c[0x0][0x28c] ;  /* 0x0000a300ff007b82 */ /* 0x000e240000000800 */
[----:B0-----:R-:W-:-:S13]  /*bbf0*/  ISETP.GE.AND P0, PT, R0, 0x1, PT ;  /* 0x000000010000780c */ /* 0x001fda0003f06270 */
[----:B------:R-:W-:Y:S05]  /*bc00*/  @!P0 BRA `(.L_x_304) ;  /* 0x00000008000c8947 */ /* 0x000fea0003800000 */
[----:B------:R-:W-:Y:S02]  /*bc10*/  IMAD.SHL.U32 R31, R31, 0x80, RZ ;  /* 0x000000801f1f7824 */ /* 0x000fe400078e00ff */
[----:B------:R-:W-:Y:S02]  /*bc20*/  IMAD.SHL.U32 R30, R30, 0x100, RZ ;  /* 0x000001001e1e7824 */ /* 0x000fe400078e00ff */
[----:B------:R-:W-:Y:S02]  /*bc30*/  IMAD.MOV.U32 R6, RZ, RZ, RZ ;  /* 0x000000ffff067224 */ /* 0x000fe400078e00ff */
[----:B------:R-:W-:Y:S02]  /*bc40*/  IMAD.MOV.U32 R0, RZ, RZ, R23 ;  /* 0x000000ffff007224 */ /* 0x000fe400078e0017 */
[----:B------:R-:W-:Y:S02]  /*bc50*/  IMAD.MOV.U32 R3, RZ, RZ, R27 ;  /* 0x000000ffff037224 */ /* 0x000fe400078e001b */
[----:B------:R-:W-:-:S02]  /*bc60*/  IMAD.MOV.U32 R5, RZ, RZ, R28 ;  /* 0x000000ffff057224 */ /* 0x000fc400078e001c */
[C---:B------:R-:W-:Y:S02]  /*bc70*/  VIADD R7, R31.reuse, 0x8 ;  /* 0x000000081f077836 */ /* 0x040fe40000000000 */
[C---:B------:R-:W-:Y:S02]  /*bc80*/  VIADD R8, R31.reuse, 0x10 ;  /* 0x000000101f087836 */ /* 0x040fe40000000000 */
[C---:B------:R-:W-:Y:S02]  /*bc90*/  VIADD R9, R31.reuse, 0x18 ;  /* 0x000000181f097836 */ /* 0x040fe40000000000 */
[C---:B------:R-:W-:Y:S02]  /*bca0*/  VIADD R10, R31.reuse, 0x20 ;  /* 0x000000201f0a7836 */ /* 0x040fe40000000000 */
[C---:B------:R-:W-:Y:S02]  /*bcb0*/  VIADD R11, R31.reuse, 0x28 ;  /* 0x000000281f0b7836 */ /* 0x040fe40000000000 */
[----:B------:R-:W-:-:S02]  /*bcc0*/  VIADD R12, R31, 0x30 ;  /* 0x000000301f0c7836 */ /* 0x000fc40000000000 */
        /* <DEDUP_REMOVED lines=8> */
[----:B------:R-:W-:-:S07]  /*bd50*/  VIADD R36, R31, 0x78 ;  /* 0x000000781f247836 */ /* 0x000fce0000000000 */
.L_x_310:
[----:B------:R-:W-:Y:S01]  /*bd60*/  IMAD R4, R5, 0x8, R22 ;  /* 0x0000000805047824 */ /* 0x000fe200078e0216 */
[----:B------:R-:W-:-:S04]  /*bd70*/  SHF.L.U32 R37, R3, 0x1f, RZ ;  /* 0x0000001f03257819 */ /* 0x000fc800000006ff */
[----:B------:R-:W0:Y:S02]  /*bd80*/  SYNCS.PHASECHK.TRANS64.TRYWAIT P0, [R4+URZ+0x10], R37 ;  /* 0x00001025040075a7 */ /* 0x000e24000800017f */
[----:B0-----:R-:W-:Y:S05]  /*bd90*/  @!P0 BRA `(.L_x_307) ;  /* 0x0000001000688947 */ /* 0x001fea0003800000 */
.L_x_327:
[----:B------:R-:W-:-:S13]  /*bda0*/  LOP3.LUT P0, RZ, R18, 0x7f, RZ, 0xc0, !PT ;  /* 0x0000007f12ff7812 */ /* 0x000fda000780c0ff */
[----:B0-----:R-:W0:Y:S02]  /*bdb0*/  @!P0 LDC R37, c[0x0][0x500] ;  /* 0x00014000ff258b82 */ /* 0x001e240000000800 */
[----:B0-----:R0:W-:Y:S02]  /*bdc0*/  @!P0 SYNCS.ARRIVE.TRANS64 RZ, [R4+URZ], R37 ;  /* 0x0000002504ff89a7 */ /* 0x0011e4000800003f */
[----:B0-----:R-:W-:-:S04]  /*bdd0*/  PRMT R37, R26, 0x9910, RZ ;  /* 0x000099101a257816 */ /* 0x001fc800000000ff */
[----:B------:R-:W-:-:S13]  /*bde0*/  ISETP.NE.AND P0, PT, R37, 0x2, PT ;  /* 0x000000022500780c */ /* 0x000fda0003f05270 */
[----:B------:R-:W-:Y:S05]  /*bdf0*/  @P0 BRA `(.L_x_308) ;  /* 0x0000000000040947 */ /* 0x000fea0003800000 */
[----:B------:R-:W-:Y:S01]  /*be00*/  BPT.TRAP 0x1 ;  /* 0x000000040000795c */ /* 0x000fe20000300000 */
.L_x_308:
[----:B------:R-:W-:-:S13]  /*be10*/  ISETP.NE.AND P0, PT, R32, RZ, PT ;  /* 0x000000ff2000720c */ /* 0x000fda0003f05270 */
[----:B------:R-:W-:Y:S05]  /*be20*/  @P0 BRA `(.L_x_309) ;  /* 0x0000000000040947 */ /* 0x000fea0003800000 */
[----:B------:R-:W-:Y:S01]  /*be30*/  BPT.TRAP 0x1 ;  /* 0x000000040000795c */ /* 0x000fe20000300000 */
.L_x_309:
[----:B------:R-:W-:Y:S01]  /*be40*/  R2UR UR9, R4 ;  /* 0x00000000040972ca */ /* 0x000fe200000e0000 */
[--C-:B------:R-:W-:Y:S01]  /*be50*/  IMAD R4, R5, 0x8000, R22.reuse ;  /* 0x0000800005047824 */ /* 0x100fe200078e0216 */
[----:B------:R-:W-:Y:S01]  /*be60*/  R2UR UR11, R6 ;  /* 0x00000000060b72ca */ /* 0x000fe200000e0000 */
[----:B------:R-:W-:Y:S01]  /*be70*/  UIADD3 UR14, UP0, UR46, 0xf0, URZ ;  /* 0x000000f02e0e7890 */ /* 0x000fe2000ff1e03f */
[----:B------:R-:W-:Y:S01]  /*be80*/  R2UR UR12, R29 ;  /* 0x000000001d0c72ca */ /* 0x000fe200000e0000 */
[----:B------:R-:W-:Y:S01]  /*be90*/  UMOV UR6, 0x0 ;  /* 0x0000000000067882 */ /* 0x000fe20000000000 */
[----:B------:R-:W-:Y:S01]  /*bea0*/  R2UR UR5, R4 ;  /* 0x00000000040572ca */ /* 0x000fe200000e0000 */
[----:B------:R-:W-:Y:S01]  /*beb0*/  UIADD3.X UR15, URZ, UR47, URZ, UP0, !UPT ;  /* 0x0000002f3f0f7290 */ /* 0x000fe200087fe43f */
[----:B------:R-:W-:Y:S01]  /*bec0*/  R2UR UR10, R31 ;  /* 0x000000001f0a72ca */ /* 0x000fe200000e0000 */
[----:B------:R-:W-:Y:S01]  /*bed0*/  UMOV UR7, 0x10000000 ;  /* 0x1000000000077882 */ /* 0x000fe20000000000 */
[----:B------:R-:W-:Y:S01]  /*bee0*/  R2UR UR34, R7 ;  /* 0x00000000072272ca */ /* 0x000fe200000e0000 */
[----:B------:R-:W-:Y:S01]  /*bef0*/  IMAD R4, R5, 0x10000, R22 ;  /* 0x0001000005047824 */ /* 0x000fe200078e0216 */
[----:B------:R-:W-:Y:S01]  /*bf00*/  R2UR UR26, R8 ;  /* 0x00000000081a72ca */ /* 0x000fe200000e0000 */
[----:B------:R-:W-:Y:S01]  /*bf10*/  UMOV UR33, UR9 ;  /* 0x0000000900217c82 */ /* 0x000fe20008000000 */
[----:B------:R-:W-:Y:S01]  /*bf20*/  R2UR UR18, R9 ;  /* 0x00000000091272ca */ /* 0x000fe200000e0000 */
[----:B------:R-:W-:Y:S01]  /*bf30*/  UMOV UR35, UR11 ;  /* 0x0000000b00237c82 */ /* 0x000fe20008000000 */
[----:B------:R-:W-:Y:S01]  /*bf40*/  R2UR UR58, R11 ;  /* 0x000000000b3a72ca */ /* 0x000fe200000e0000 */
[----:B------:R-:W-:Y:S01]  /*bf50*/  UMOV UR36, UR12 ;  /* 0x0000000c00247c82 */ /* 0x000fe20008000000 */
[----:B------:R-:W-:Y:S01]  /*bf60*/  UMOV UR25, UR9 ;  /* 0x0000000900197c82 */ /* 0x000fe20008000000 */
[----:B------:R-:W-:Y:S01]  /*bf70*/  UIADD3 UR8, UR5, 0x800, URZ ;  /* 0x0000080005087890 */ /* 0x000fe2000fffe03f */
[----:B------:R-:W-:Y:S01]  /*bf80*/  R2UR UR50, R12 ;  /* 0x000000000c3272ca */ /* 0x000fe200000e0000 */
[----:B------:R-:W-:Y:S01]  /*bf90*/  UIADD3 UR32, UR5, 0x1000, URZ ;  /* 0x0000100005207890 */ /* 0x000fe2000fffe03f */
[----:B------:R-:W-:Y:S01]  /*bfa0*/  R2UR UR42, R13 ;  /* 0x000000000d2a72ca */ /* 0x000fe200000e0000 */
[----:B------:R-:W-:Y:S01]  /*bfb0*/  UIADD3 UR24, UR5, 0x1800, URZ ;  /* 0x0000180005187890 */ /* 0x000fe2000fffe03f */
[----:B------:R-:W-:Y:S01]  /*bfc0*/  R2UR UR4, R4 ;  /* 0x00000000040472ca */ /* 0x000fe200000e0000 */
[----:B------:R-:W-:Y:S01]  /*bfd0*/  UIADD3 UR16, UR5, 0x2000, URZ ;  /* 0x0000200005107890 */ /* 0x000fe2000fffe03f */
[----:B------:R-:W-:Y:S01]  /*bfe0*/  VIADD R0, R0, 0xffffffff ;  /* 0xffffffff00007836 */ /* 0x000fe20000000000 */
[----:B------:R-:W-:Y:S01]  /*bff0*/  UMOV UR27, UR11 ;  /* 0x0000000b001b7c82 */ /* 0x000fe20008000000 */
[----:B------:R0:W-:Y:S01]  /*c000*/  UTMALDG.3D [UR8], [UR14], desc[UR6] ;  /* 0x000006080e0075b4 */ /* 0x0001e20008011000 */
[----:B------:R-:W-:Y:S01]  /*c010*/  UMOV UR28, UR12 ;  /* 0x0000000c001c7c82 */ /* 0x000fe20008000000 */
[----:B------:R-:W-:Y:S01]  /*c020*/  UMOV UR17, UR9 ;  /* 0x0000000900117c82 */ /* 0x000fe20008000000 */
[----:B------:R-:W-:Y:S01]  /*c030*/  UMOV UR19, UR11 ;  /* 0x0000000b00137c82 */ /* 0x000fe20008000000 */
[----:B------:R-:W-:Y:S01]  /*c040*/  UMOV UR20, UR12 ;  /* 0x0000000c00147c82 */ /* 0x000fe20008000000 */
[----:B------:R-:W-:Y:S01]  /*c050*/  UIADD3 UR56, UR5, 0x3000, URZ ;  /* 0x0000300005387890 */ /* 0x000fe2000fffe03f */
[----:B------:R-:W-:Y:S01]  /*c060*/  ISETP.GT.AND P1, PT, R0, 0x1, PT ;  /* 0x000000010000780c */ /* 0x000fe20003f24270 */
[----:B------:R-:W-:Y:S01]  /*c070*/  UIADD3 UR48, UR5, 0x3800, URZ ;  /* 0x0000380005307890 */ /* 0x000fe2000fffe03f */
[----:B------:R1:W-:Y:S01]  /*c080*/  UTMALDG.3D [UR32], [UR14], desc[UR6] ;  /* 0x000006200e0075b4 */ /* 0x0003e20008011000 */
[----:B------:R-:W-:Y:S01]  /*c090*/  UIADD3 UR40, UR5, 0x4000, URZ ;  /* 0x0000400005287890 */ /* 0x000fe2000fffe03f */
[----:B------:R-:W-:Y:S01]  /*c0a0*/  VIADD R5, R5, 0x1 ;  /* 0x0000000105057836 */ /* 0x000fe20000000000 */
[----:B------:R-:W-:Y:S01]  /*c0b0*/  UMOV UR57, UR9 ;  /* 0x0000000900397c82 */ /* 0x000fe20008000000 */
[----:B------:R-:W-:Y:S01]  /*c0c0*/  UMOV UR59, UR11 ;  /* 0x0000000b003b7c82 */ /* 0x000fe20008000000 */
[----:B------:R-:W-:Y:S01]  /*c0d0*/  UMOV UR60, UR12 ;  /* 0x0000000c003c7c82 */ /* 0x000fe20008000000 */
[----:B------:R-:W-:Y:S01]  /*c0e0*/  UMOV UR49, UR9 ;  /* 0x0000000900317c82 */ /* 0x000fe20008000000 */
[----:B------:R-:W-:Y:S01]  /*c0f0*/  UMOV UR51, UR11 ;  /* 0x0000000b00337c82 */ /* 0x000fe20008000000 */
[----:B------:R2:W-:Y:S01]  /*c100*/  UTMALDG.3D [UR24], [UR14], desc[UR6] ;  /* 0x000006180e0075b4 */ /* 0x0005e20008011000 */
[----:B------:R-:W-:Y:S01]  /*c110*/  UMOV UR52, UR12 ;  /* 0x0000000c00347c82 */ /* 0x000fe20008000000 */
[----:B------:R-:W-:Y:S01]  /*c120*/  UMOV UR41, UR9 ;  /* 0x0000000900297c82 */ /* 0x000fe20008000000 */
[----:B------:R-:W-:Y:S01]  /*c130*/  UMOV UR43, UR11 ;  /* 0x0000000b002b7c82 */ /* 0x000fe20008000000 */
[----:B------:R-:W-:Y:S01]  /*c140*/  UMOV UR44, UR12 ;  /* 0x0000000c002c7c82 */ /* 0x000fe20008000000 */
[----:B------:R-:W-:Y:S01]  /*c150*/  UIADD3 UR22, UP0, UR46, 0x1f0, URZ ;  /* 0x000001f02e167890 */ /* 0x000fe2000ff1e03f */
[----:B------:R-:W-:Y:S01]  /*c160*/  ISETP.NE.AND P0, PT, R5, 0x2, PT ;  /* 0x000000020500780c */ /* 0x000fe20003f05270 */
[----:B------:R-:W-:Y:S01]  /*c170*/  VIADD R6, R6, 0x40 ;  /* 0x0000004006067836 */ /* 0x000fe20000000000 */
[----:B0-----:R-:W-:Y:S01]  /*c180*/  R2UR UR10, R10 ;  /* 0x000000000a0a72ca */ /* 0x001fe200000e0000 */
[----:B------:R-:W-:Y:S01]  /*c190*/  UIADD3 UR8, UR5, 0x2800, URZ ;  /* 0x0000280005087890 */ /* 0x000fe2000fffe03f */
[----:B------:R0:W-:Y:S01]  /*c1a0*/  UTMALDG.3D [UR16], [UR14], desc[UR6] ;  /* 0x000006100e0075b4 */ /* 0x0001e20008011000 */
[----:B------:R-:W-:Y:S01]  /*c1b0*/  UIADD3.X UR23, URZ, UR47, URZ, UP0, !UPT ;  /* 0x0000002f3f177290 */ /* 0x000fe200087fe43f */
[----:B------:R-:W-:-:S02]  /*c1c0*/  SEL R4, RZ, 0x1, P0 ;  /* 0x00000001ff047807 */ /* 0x000fc40000000000 */
[----:B------:R-:W-:Y:S02]  /*c1d0*/  SEL R5, R5, RZ, P0 ;  /* 0x000000ff05057207 */ /* 0x000fe40000000000 */
[----:B-1----:R-:W-:Y:S01]  /*c1e0*/  R2UR UR34, R14 ;  /* 0x000000000e2272ca */ /* 0x002fe200000e0000 */
[----:B------:R-:W-:Y:S01]  /*c1f0*/  UIADD3 UR32, UR5, 0x4800, URZ ;  /* 0x0000480005207890 */ /* 0x000fe2000fffe03f */
[----:B------:R-:W-:-:S03]  /*c200*/  LOP3.LUT R3, R3, R4, RZ, 0x3c, !PT ;  /* 0x0000000403037212 */ /* 0x000fc600078e3cff */
[----:B------:R1:W-:Y:S01]  /*c210*/  UTMALDG.3D [UR8], [UR14], desc[UR6] ;  /* 0x000006080e0075b4 */ /* 0x0003e20008011000 */
[----:B--2---:R-:W-:Y:S01]  /*c220*/  R2UR UR26, R15 ;  /* 0x000000000f1a72ca */ /* 0x004fe200000e0000 */
[----:B------:R-:W-:Y:S01]  /*c230*/  UIADD3 UR24, UR5, 0x5000, URZ ;  /* 0x0000500005187890 */ /* 0x000fe2000fffe03f */
[----:B------:R-:W-:Y:S01]  /*c240*/  UTMALDG.3D [UR56], [UR14], desc[UR6] ;  /* 0x000006380e0075b4 */ /* 0x000fe20008011000 */
[----:B0-----:R-:W-:Y:S01]  /*c250*/  R2UR UR18, R20 ;  /* 0x00000000141272ca */ /* 0x001fe200000e0000 */
[----:B------:R-:W-:Y:S01]  /*c260*/  UIADD3 UR16, UR5, 0x5800, URZ ;  /* 0x0000580005107890 */ /* 0x000fe2000fffe03f */
[----:B------:R0:W-:Y:S01]  /*c270*/  UTMALDG.3D [UR48], [UR14], desc[UR6] ;  /* 0x000006300e0075b4 */ /* 0x0001e20008011000 */
[----:B-1----:R-:W-:Y:S01]  /*c280*/  R2UR UR10, R21 ;  /* 0x00000000150a72ca */ /* 0x002fe200000e0000 */
[----:B------:R1:W-:Y:S01]  /*c290*/  UTMALDG.3D [UR40], [UR14], desc[UR6] ;  /* 0x000006280e0075b4 */ /* 0x0003e20008011000 */
[----:B------:R-:W-:Y:S01]  /*c2a0*/  UIADD3 UR8, UR5, 0x6000, URZ ;  /* 0x0000600005087890 */ /* 0x000fe2000fffe03f */
[----:B------:R2:W-:Y:S01]  /*c2b0*/  UTMALDG.3D [UR32], [UR14], desc[UR6] ;  /* 0x000006200e0075b4 */ /* 0x0005e20008011000 */
[----:B0-----:R-:W-:-:S03]  /*c2c0*/  R2UR UR50, R33 ;  /* 0x00000000213272ca */ /* 0x001fc600000e0000 */
[----:B------:R0:W-:Y:S01]  /*c2d0*/  UTMALDG.3D [UR24], [UR14], desc[UR6] ;  /* 0x000006180e0075b4 */ /* 0x0001e20008011000 */
[----:B------:R-:W-:Y:S01]  /*c2e0*/  UIADD3 UR48, UR5, 0x6800, URZ ;  /* 0x0000680005307890 */ /* 0x000fe2000fffe03f */
[----:B-1----:R-:W-:Y:S01]  /*c2f0*/  R2UR UR42, R34 ;  /* 0x00000000222a72ca */ /* 0x002fe200000e0000 */
[----:B------:R1:W-:Y:S01]  /*c300*/  UTMALDG.3D [UR16], [UR14], desc[UR6] ;  /* 0x000006100e0075b4 */ /* 0x0003e20008011000 */
[----:B------:R-:W-:Y:S01]  /*c310*/  UIADD3 UR40, UR5, 0x7000, URZ ;  /* 0x0000700005287890 */ /* 0x000fe2000fffe03f */
[----:B--2---:R-:W-:Y:S01]  /*c320*/  R2UR UR34, R35 ;  /* 0x00000000232272ca */ /* 0x004fe200000e0000 */
[----:B------:R-:W-:Y:S01]  /*c330*/  UIADD3 UR32, UR5, 0x7800, URZ ;  /* 0x0000780005207890 */ /* 0x000fe2000fffe03f */
[----:B------:R2:W-:Y:S01]  /*c340*/  UTMALDG.3D [UR8], [UR14], desc[UR6] ;  /* 0x000006080e0075b4 */ /* 0x0005e20008011000 */
[----:B0-----:R-:W-:Y:S01]  /*c350*/  R2UR UR26, R36 ;  /* 0x00000000241a72ca */ /* 0x001fe200000e0000 */
[----:B------:R-:W-:Y:S01]  /*c360*/  UIADD3 UR24, UR5, 0x8000, URZ ;  /* 0x0000800005187890 */ /* 0x000fe2000fffe03f */
[----:B------:R0:W-:Y:S01]  /*c370*/  UTMALDG.3D [UR48], [UR14], desc[UR6] ;  /* 0x000006300e0075b4 */ /* 0x0001e20008011000 */
[----:B-1----:R-:W-:Y:S01]  /*c380*/  R2UR UR19, R30 ;  /* 0x000000001e1372ca */ /* 0x002fe200000e0000 */
[----:B------:R-:W-:-:S03]  /*c390*/  UIADD3 UR16, UR4, 0x10800, URZ ;  /* 0x0001080004107890 */ /* 0x000fc6000fffe03f */
[----:B------:R0:W-:Y:S01]  /*c3a0*/  UTMALDG.3D [UR40], [UR14], desc[UR6] ;  /* 0x000006280e0075b4 */ /* 0x0001e20008011000 */
[----:B------:R-:W-:Y:S01]  /*c3b0*/  UMOV UR18, UR11 ;  /* 0x0000000b00127c82 */ /* 0x000fe20008000000 */
[----:B--2---:R-:W-:Y:S01]  /*c3c0*/  UIADD3 UR10, UR11, 0x20, URZ ;  /* 0x000000200b0a7890 */ /* 0x004fe2000fffe03f */
[----:B------:R0:W-:Y:S01]  /*c3d0*/  UTMALDG.3D [UR32], [UR14], desc[UR6] ;  /* 0x000006200e0075b4 */ /* 0x0001e20008011000 */
[----:B------:R-:W-:-:S05]  /*c3e0*/  UIADD3 UR8, UR4, 0x18800, URZ ;  /* 0x0001880004087890 */ /* 0x000fca000fffe03f */
[----:B------:R-:W-:Y:S01]  /*c3f0*/  UMOV UR11, UR19 ;  /* 0x00000013000b7c82 */ /* 0x000fe20008000000 */
[----:B------:R0:W-:Y:S01]  /*c400*/  UTMALDG.3D [UR24], [UR14], desc[UR6] ;  /* 0x000006180e0075b4 */ /* 0x0001e20008011000 */
[----:B------:R0:W-:Y:S02]  /*c410*/  UTMALDG.3D [UR16], [UR22], desc[UR6] ;  /* 0x00000610160075b4 */ /* 0x0001e40008011000 */
[----:B------:R0:W-:Y:S02]  /*c420*/  UTMALDG.3D [UR8], [UR22], desc[UR6] ;  /* 0x00000608160075b4 */ /* 0x0001e40008011000 */
[----:B0-----:R-:W-:Y:S05]  /*c430*/  @P1 BRA `(.L_x_310) ;  /* 0xfffffff800481947 */ /* 0x001fea000383ffff */
.L_x_304:
[----:B------:R-:W-:Y:S05]  /*c440*/  BSYNC B6 ;  /* 0x0000000000067941 */ /* 0x000fea0003800000 */
.L_x_303:
[----:B------:R-:W-:Y:S01]  /*c450*/  LOP3.LUT P1, RZ, R24, 0xff, RZ, 0xc0, !PT ;  /* 0x000000ff18ff7812 */ /* 0x000fe2000782c0ff */
[----:B------:R-:W-:Y:S01]  /*c460*/  IMAD.IADD R28, R25, 0x1, R28 ;  /* 0x00000001191c7824 */ /* 0x000fe200078e021c */
[----:B------:R-:W-:Y:S01]  /*c470*/  IADD3 R16, P2, R16, UR54, RZ ;  /* 0x0000003610107c10 */ /* 0x000fe2000ff5e0ff */
[----:B------:R-:W-:Y:S01]  /*c480*/  ULDC.64 UR4, c[0x0][0x650] ;  /* 0x0001940000047ab9 */ /* 0x000fe20000000a00 */
[----:B------:R-:W-:Y:S01]  /*c490*/  BSSY B0, `(.L_x_311) ;  /* 0x000006b000007945 */ /* 0x000fe20003800000 */
[----:B------:R-:W-:Y:S01]  /*c4a0*/  IMAD.MOV.U32 R31, RZ, RZ, -0x1 ;  /* 0xffffffffff1f7424 */ /* 0x000fe200078e00ff */
[----:B------:R-:W-:Y:S01]  /*c4b0*/  SHF.R.U32.HI R0, RZ, 0x1, R28 ;  /* 0x00000001ff007819 */ /* 0x000fe2000001161c */
[----:B------:R-:W-:Y:S01]  /*c4c0*/  IMAD.MOV.U32 R30, RZ, RZ, -0x1 ;  /* 0xffffffffff1e7424 */ /* 0x000fe200078e00ff */
[----:B------:R-:W-:Y:S01]  /*c4d0*/  ISETP.GT.U32.AND P0, PT, R28, 0x1, PT ;  /* 0x000000011c00780c */ /* 0x000fe20003f04070 */
[----:B------:R-:W-:Y:S01]  /*c4e0*/  IMAD.MOV.U32 R29, RZ, RZ, -0x1 ;  /* 0xffffffffff1d7424 */ /* 0x000fe200078e00ff */
[----:B------:R-:W-:-:S02]  /*c4f0*/  LOP3.LUT R0, R0, 0x1, RZ, 0xc0, !PT ;  /* 0x0000000100007812 */ /* 0x000fc400078ec0ff */
[----:B------:R-:W-:Y:S01]  /*c500*/  ISETP.LT.U32.AND P0, PT, R25, 0x2, P0 ;  /* 0x000000021900780c */ /* 0x000fe20000701070 */
[----:B------:R-:W0:Y:S01]  /*c510*/  @P1 S2R R4, SR_CgaCtaId ;  /* 0x0000000000041919 */ /* 0x000e220000008800 */
[----:B------:R-:W-:Y:S02]  /*c520*/  @P1 MOV R3, 0x400 ;  /* 0x0000040000031802 */ /* 0x000fe40000000f00 */
[----:B------:R-:W-:Y:S02]  /*c530*/  IADD3.X R17, R17, UR45, RZ, P2, !PT ;  /* 0x0000002d11117c10 */ /* 0x000fe400097fe4ff */
[----:B------:R-:W-:Y:S02]  /*c540*/  ISETP.GE.U32.AND P2, PT, R16, UR4, PT ;  /* 0x0000000410007c0c */ /* 0x000fe4000bf46070 */
[----:B------:R-:W-:Y:S02]  /*c550*/  LOP3.LUT R28, R28, 0x1, RZ, 0xc0, !PT ;  /* 0x000000011c1c7812 */ /* 0x000fe400078ec0ff */
[----:B------:R-:W-:-:S02]  /*c560*/  PRMT R24, RZ, 0x7610, R24 ;  /* 0x00007610ff187816 */ /* 0x000fc40000000018 */
[----:B0-----:R-:W-:-:S04]  /*c570*/  @P1 LEA R3, R4, R3, 0x18 ;  /* 0x0000000304031211 */ /* 0x001fc800078ec0ff */
[----:B------:R0:W-:Y:S01]  /*c580*/  @P1 SYNCS.ARRIVE.TRANS64.A1T0 RZ, [R3+URZ+0x38], RZ ;  /* 0x000038ff03ff19a7 */ /* 0x0001e2000810003f */
[----:B------:R-:W-:Y:S02]  /*c590*/  ISETP.NE.U32.AND P1, PT, R0, 0x1, PT ;  /* 0x000000010000780c */ /* 0x000fe40003f25070 */
[----:B------:R-:W-:Y:S02]  /*c5a0*/  SEL R0, RZ, 0x1, !P0 ;  /* 0x00000001ff007807 */ /* 0x000fe40004000000 */
[----:B------:R-:W-:Y:S02]  /*c5b0*/  ISETP.GE.U32.AND.EX P0, PT, R17, UR5, PT, P2 ;  /* 0x0000000511007c0c */ /* 0x000fe4000bf06120 */
[----:B------:R-:W-:-:S04]  /*c5c0*/  ISETP.GT.U32.AND P1, PT, R25, 0x1, !P1 ;  /* 0x000000011900780c */ /* 0x000fc80004f24070 */
[----:B0-----:R-:W-:-:S04]  /*c5d0*/  SEL R3, RZ, 0x1, !P1 ;  /* 0x00000001ff037807 */ /* 0x001fc80004800000 */
[--C-:B------:R-:W-:Y:S02]  /*c5e0*/  LOP3.LUT R27, R3, R27, R0.reuse, 0x96, !PT ;  /* 0x0000001b031b7212 */ /* 0x100fe400078e9600 */
[----:B------:R-:W-:Y:S01]  /*c5f0*/  PRMT R0, RZ, 0x7610, R0 ;  /* 0x00007610ff007816 */ /* 0x000fe20000000000 */
[----:B------:R-:W-:Y:S06]  /*c600*/  @P0 BRA `(.L_x_312) ;  /* 0x00000004004c0947 */ /* 0x000fec0003800000 */
[----:B------:R-:W-:Y:S01]  /*c610*/  ULDC.64 UR4, c[0x0][0x628] ;  /* 0x00018a0000047ab9 */ /* 0x000fe20000000a00 */
[----:B------:R-:W0:Y:S01]  /*c620*/  S2R R10, SR_CTAID.X ;  /* 0x00000000000a7919 */ /* 0x000e220000002500 */
[----:B------:R-:W-:Y:S01]  /*c630*/  ISETP.NE.U32.AND P0, PT, RZ, UR4, PT ;  /* 0x00000004ff007c0c */ /* 0x000fe2000bf05070 */
[----:B------:R-:W-:Y:S01]  /*c640*/  ULDC UR7, c[0x0][0x630] ;  /* 0x00018c0000077ab9 */ /* 0x000fe20000000800 */
[----:B------:R-:W-:Y:S01]  /*c650*/  IMAD.MOV.U32 R4, RZ, RZ, R16 ;  /* 0x000000ffff047224 */ /* 0x000fe200078e0010 */
[----:B------:R-:W1:Y:S01]  /*c660*/  S2R R0, SR_CTAID.Y ;  /* 0x0000000000007919 */ /* 0x000e620000002600 */
[----:B------:R-:W-:Y:S01]  /*c670*/  ISETP.NE.AND.EX P0, PT, RZ, UR5, PT, P0 ;  /* 0x00000005ff007c0c */ /* 0x000fe2000bf05300 */
[----:B------:R-:W-:-:S12]  /*c680*/  IMAD.MOV.U32 R5, RZ, RZ, R17 ;  /* 0x000000ffff057224 */ /* 0x000fd800078e0011 */
[----:B------:R-:W-:Y:S05]  /*c690*/  @!P0 BRA `(.L_x_313) ;  /* 0x0000000000288947 */ /* 0x000fea0003800000 */
[----:B------:R-:W-:Y:S02]  /*c6a0*/  ULDC UR6, c[0x0][0x634] ;  /* 0x00018d0000067ab9 */ /* 0x000fe40000000800 */
[----:B------:R-:W-:-:S05]  /*c6b0*/  IADD3 R9, P0, R16, UR6, RZ ;  /* 0x0000000610097c10 */ /* 0x000fca000ff1e0ff */
[----:B------:R-:W-:-:S04]  /*c6c0*/  IMAD.X R3, RZ, RZ, R17, P0 ;  /* 0x000000ffff037224 */ /* 0x000fc800000e0611 */
[----:B------:R-:W-:-:S04]  /*c6d0*/  IMAD.WIDE.U32 R6, R3, UR4, RZ ;  /* 0x0000000403067c25 */ /* 0x000fc8000f8e00ff */
[----:B------:R-:W-:-:S04]  /*c6e0*/  IMAD.WIDE.U32 R6, P0, R9, UR5, R6 ;  /* 0x0000000509067c25 */ /* 0x000fc8000f800006 */
[----:B------:R-:W-:-:S04]  /*c6f0*/  IMAD.WIDE.U32 R8, R9, UR4, RZ ;  /* 0x0000000409087c25 */ /* 0x000fc8000f8e00ff */
[----:B------:R-:W-:Y:S01]  /*c700*/  IMAD.X R5, RZ, RZ, RZ, P0 ;  /* 0x000000ffff057224 */ /* 0x000fe200000e06ff */
[----:B------:R-:W-:Y:S01]  /*c710*/  IADD3 RZ, P0, R9, R6, RZ ;  /* 0x0000000609ff7210 */ /* 0x000fe20007f1e0ff */
[----:B------:R-:W-:-:S04]  /*c720*/  IMAD.MOV.U32 R4, RZ, RZ, R7 ;  /* 0x000000ffff047224 */ /* 0x000fc800078e0007 */
[----:B------:R-:W-:-:S08]  /*c730*/  IMAD.WIDE.U32.X R4, R3, UR5, R4, P0 ;  /* 0x0000000503047c25 */ /* 0x000fd000080e0404 */
.L_x_313:
[--C-:B------:R-:W-:Y:S01]  /*c740*/  SHF.R.U64 R29, R4, UR7, R5.reuse ;  /* 0x00000007041d7c19 */ /* 0x100fe20008001205 */
[----:B------:R-:W-:Y:S01]  /*c750*/  ULDC.64 UR4, c[0x0][0x620] ;  /* 0x0001880000047ab9 */ /* 0x000fe20000000a00 */
[----:B------:R-:W-:Y:S01]  /*c760*/  SHF.R.U32.HI R3, RZ, UR7, R5 ;  /* 0x00000007ff037c19 */ /* 0x000fe20008011605 */
[----:B------:R-:W2:Y:S01]  /*c770*/  LDC R15, c[0x0][0x144] ;  /* 0x00005100ff0f7b82 */ /* 0x000ea20000000800 */
[----:B------:R-:W-:Y:S01]  /*c780*/  IADD3 R6, P0, RZ, -R29, RZ ;  /* 0x8000001dff067210 */ /* 0x000fe20007f1e0ff */
[----:B------:R-:W-:Y:S01]  /*c790*/  ULDC.64 UR8, c[0x0][0x640] ;  /* 0x0001900000087ab9 */ /* 0x000fe20000000a00 */
[----:B0-----:R-:W-:Y:S01]  /*c7a0*/  I2FP.F32.U32 R7, R10 ;  /* 0x0000000a00077245 */ /* 0x001fe20000201000 */
[----:B------:R-:W-:Y:S02]  /*c7b0*/  ULDC UR6, c[0x0][0x608] ;  /* 0x0001820000067ab9 */ /* 0x000fe40000000800 */
[----:B------:R-:W-:Y:S01]  /*c7c0*/  IMAD.X R3, RZ, RZ, ~R3, P0 ;  /* 0x000000ffff037224 */ /* 0x000fe200000e0e03 */
[----:B------:R-:W-:Y:S01]  /*c7d0*/  ISETP.NE.U32.AND P0, PT, RZ, UR8, PT ;  /* 0x00000008ff007c0c */ /* 0x000fe2000bf05070 */
[----:B------:R-:W-:Y:S01]  /*c7e0*/  IMAD.WIDE.U32 R4, R6, UR4, R16 ;  /* 0x0000000406047c25 */ /* 0x000fe2000f8e0010 */
[----:B------:R-:W0:Y:S02]  /*c7f0*/  LDC R9, c[0x0][0x148] ;  /* 0x00005200ff097b82 */ /* 0x000e240000000800 */
[----:B------:R-:W-:Y:S01]  /*c800*/  ISETP.NE.AND.EX P0, PT, RZ, UR9, PT, P0 ;  /* 0x00000009ff007c0c */ /* 0x000fe2000bf05300 */
[----:B------:R-:W-:Y:S01]  /*c810*/  IMAD R3, R3, UR4, RZ ;  /* 0x0000000403037c24 */ /* 0x000fe2000f8e02ff */
[----:B------:R-:W-:-:S02]  /*c820*/  ULDC UR4, c[0x0][0x150] ;  /* 0x0000540000047ab9 */ /* 0x000fc40000000800 */
[----:B------:R-:W-:Y:S01]  /*c830*/  FMUL R7, R7, UR4 ;  /* 0x0000000407077c20 */ /* 0x000fe20008400000 */
[----:B------:R-:W-:Y:S01]  /*c840*/  IMAD R3, R6, UR5, R3 ;  /* 0x0000000506037c24 */ /* 0x000fe2000f8e0203 */
[----:B------:R-:W-:Y:S01]  /*c850*/  ULDC UR4, c[0x0][0x618] ;  /* 0x0001860000047ab9 */ /* 0x000fe20000000800 */
[----:B------:R-:W-:Y:S02]  /*c860*/  ULDC UR5, c[0x0][0x154] ;  /* 0x0000550000057ab9 */ /* 0x000fe40000000800 */
[----:B------:R-:W-:Y:S01]  /*c870*/  IMAD.IADD R5, R5, 0x1, R3 ;  /* 0x0000000105057824 */ /* 0x000fe200078e0203 */
[----:B------:R-:W3:Y:S04]  /*c880*/  F2I.U32.TRUNC.NTZ R7, R7 ;  /* 0x0000000700077305 */ /* 0x000ee8000020f000 */
[----:B------:R-:W-:-:S02]  /*c890*/  SHF.R.U64 R3, R4, UR4, R5 ;  /* 0x0000000404037c19 */ /* 0x000fc40008001205 */
[----:B-1----:R-:W-:-:S05]  /*c8a0*/  I2FP.F32.U32 R4, R0 ;  /* 0x0000000000047245 */ /* 0x002fca0000201000 */
[----:B------:R-:W-:Y:S01]  /*c8b0*/  FMUL R12, R4, UR5 ;  /* 0x00000005040c7c20 */ /* 0x000fe20008400000 */
[----:B------:R-:W-:Y:S01]  /*c8c0*/  SHF.R.U32.HI R4, RZ, UR4, R5 ;  /* 0x00000004ff047c19 */ /* 0x000fe20008011605 */
[----:B------:R-:W-:Y:S01]  /*c8d0*/  ULDC UR4, c[0x0][0x658] ;  /* 0x0001960000047ab9 */ /* 0x000fe20000000800 */
[----:B---3--:R-:W-:Y:S02]  /*c8e0*/  IMAD.MOV R7, RZ, RZ, -R7 ;  /* 0x000000ffff077224 */ /* 0x008fe400078e0a07 */
[--C-:B------:R-:W-:Y:S01]  /*c8f0*/  SHF.R.U64 R11, R3, UR6, R4.reuse ;  /* 0x00000006030b7c19 */ /* 0x100fe20008001204 */
[----:B------:R-:W1:Y:S01]  /*c900*/  F2I.U32.TRUNC.NTZ R12, R12 ;  /* 0x0000000c000c7305 */ /* 0x000e62000020f000 */
[----:B------:R-:W-:Y:S01]  /*c910*/  SHF.R.U32.HI R4, RZ, UR6, R4 ;  /* 0x00000006ff047c19 */ /* 0x000fe20008011604 */
[----:B--2---:R-:W-:-:S03]  /*c920*/  IMAD R10, R15, R7, R10 ;  /* 0x000000070f0a7224 */ /* 0x004fc600078e020a */
[--C-:B------:R-:W-:Y:S02]  /*c930*/  SHF.R.U64 R8, R11, UR4, R4.reuse ;  /* 0x000000040b087c19 */ /* 0x100fe40008001204 */
[----:B------:R-:W-:-:S03]  /*c940*/  SHF.R.U32.HI R13, RZ, UR4, R4 ;  /* 0x00000004ff0d7c19 */ /* 0x000fc60008011604 */
[----:B------:R-:W-:Y:S02]  /*c950*/  IMAD.MOV.U32 R4, RZ, RZ, R8 ;  /* 0x000000ffff047224 */ /* 0x000fe400078e0008 */
[----:B------:R-:W-:Y:S01]  /*c960*/  IMAD.MOV.U32 R5, RZ, RZ, R13 ;  /* 0x000000ffff057224 */ /* 0x000fe200078e000d */
[----:B01----:R-:W-:Y:S06]  /*c970*/  @!P0 BRA `(.L_x_314) ;  /* 0x0000000000288947 */ /* 0x003fec0003800000 */
[----:B------:R-:W-:Y:S02]  /*c980*/  ULDC UR4, c[0x0][0x64c] ;  /* 0x0001930000047ab9 */ /* 0x000fe40000000800 */
[----:B------:R-:W-:-:S05]  /*c990*/  IADD3 R5, P0, R8, UR4, RZ ;  /* 0x0000000408057c10 */ /* 0x000fca000ff1e0ff */
[----:B------:R-:W-:-:S04]  /*c9a0*/  IMAD.X R13, RZ, RZ, R13, P0 ;  /* 0x000000ffff0d7224 */ /* 0x000fc800000e060d */
[----:B------:R-:W-:-:S04]  /*c9b0*/  IMAD.WIDE.U32 R6, R13, UR8, RZ ;  /* 0x000000080d067c25 */ /* 0x000fc8000f8e00ff */
[----:B------:R-:W-:-:S04]  /*c9c0*/  IMAD.WIDE.U32 R6, P0, R5, UR9, R6 ;  /* 0x0000000905067c25 */ /* 0x000fc8000f800006 */
[----:B------:R-:W-:-:S04]  /*c9d0*/  IMAD.WIDE.U32 R4, R5, UR8, RZ ;  /* 0x0000000805047c25 */ /* 0x000fc8000f8e00ff */
[----:B------:R-:W-:Y:S01]  /*c9e0*/  IMAD.MOV.U32 R4, RZ, RZ, R7 ;  /* 0x000000ffff047224 */ /* 0x000fe200078e0007 */
[----:B------:R-:W-:Y:S01]  /*c9f0*/  IADD3 RZ, P1, R5, R6, RZ ;  /* 0x0000000605ff7210 */ /* 0x000fe20007f3e0ff */
[----:B------:R-:W-:-:S04]  /*ca00*/  IMAD.X R5, RZ, RZ, RZ, P0 ;  /* 0x000000ffff057224 */ /* 0x000fc800000e06ff */
[----:B------:R-:W-:-:S08]  /*ca10*/  IMAD.WIDE.U32.X R4, R13, UR9, R4, P1 ;  /* 0x000000090d047c25 */ /* 0x000fd000088e0404 */
.L_x_314:
[----:B------:R-:W-:Y:S01]  /*ca20*/  ISETP.NE.AND P0, PT, R2, 0x1, PT ;  /* 0x000000010200780c */ /* 0x000fe20003f05270 */
[----:B------:R-:W-:Y:S01]  /*ca30*/  ULDC UR4, c[0x0][0x648] ;  /* 0x0001920000047ab9 */ /* 0x000fe20000000800 */
[----:B------:R-:W-:Y:S01]  /*ca40*/  LOP3.LUT R11, R11, UR38, RZ, 0xc0, !PT ;  /* 0x000000260b0b7c12 */ /* 0x000fe2000f8ec0ff */
[----:B------:R-:W-:Y:S01]  /*ca50*/  IMAD.MOV R12, RZ, RZ, -R12 ;  /* 0x000000ffff0c7224 */ /* 0x000fe200078e0a0c */
[----:B------:R-:W-:Y:S01]  /*ca60*/  SHF.R.U64 R4, R4, UR4, R5 ;  /* 0x0000000404047c19 */ /* 0x000fe20008001205 */
[----:B------:R-:W-:Y:S01]  /*ca70*/  ULDC UR4, c[0x0][0x638] ;  /* 0x00018e0000047ab9 */ /* 0x000fe20000000800 */
[----:B------:R-:W-:Y:S01]  /*ca80*/  LOP3.LUT R31, R3, UR39, RZ, 0xc0, !PT ;  /* 0x00000027031f7c12 */ /* 0x000fe2000f8ec0ff */
[----:B------:R-:W-:Y:S02]  /*ca90*/  ULDC UR5, c[0x0][0x610] ;  /* 0x0001840000057ab9 */ /* 0x000fe40000000800 */
[----:B------:R-:W-:Y:S02]  /*caa0*/  IMAD.MOV R5, RZ, RZ, -R4 ;  /* 0x000000ffff057224 */ /* 0x000fe400078e0a04 */
[----:B------:R-:W-:-:S02]  /*cab0*/  IMAD R11, R4, UR37, R11 ;  /* 0x00000025040b7c24 */ /* 0x000fc4000f8e020b */
[----:B------:R-:W-:Y:S02]  /*cac0*/  @P0 IMAD R10, R9, R12, R0 ;  /* 0x0000000c090a0224 */ /* 0x000fe400078e0200 */
[----:B------:R-:W-:Y:S01]  /*cad0*/  IMAD R8, R5, UR4, R8 ;  /* 0x0000000405087c24 */ /* 0x000fe2000f8e0208 */
[----:B------:R-:W-:Y:S01]  /*cae0*/  ULDC UR4, c[0x0][0x600] ;  /* 0x0001800000047ab9 */ /* 0x000fe20000000800 */
[----:B------:R-:W-:Y:S02]  /*caf0*/  IMAD R10, R11, UR5, R10 ;  /* 0x000000050b0a7c24 */ /* 0x000fe4000f8e020a */
[----:B------:R-:W-:Y:S02]  /*cb00*/  IMAD R31, R8, UR4, R31 ;  /* 0x00000004081f7c24 */ /* 0x000fe4000f8e021f */
[----:B------:R-:W-:-:S03]  /*cb10*/  IMAD.MOV.U32 R0, RZ, RZ, 0x1 ;  /* 0x00000001ff007424 */ /* 0x000fc600078e00ff */
[----:B------:R-:W-:Y:S02]  /*cb20*/  SEL R30, R31, R10, !P0 ;  /* 0x0000000a1f1e7207 */ /* 0x000fe40004000000 */
[----:B------:R-:W-:-:S07]  /*cb30*/  SEL R31, R10, R31, !P0 ;  /* 0x0000001f0a1f7207 */ /* 0x000fce0004000000 */
.L_x_312:
[----:B------:R-:W-:Y:S05]  /*cb40*/  BSYNC B0 ;  /* 0x0000000000007941 */ /* 0x000fea0003800000 */
.L_x_311:
[----:B------:R-:W-:-:S13]  /*cb50*/  LOP3.LUT P0, RZ, R0, 0xff, RZ, 0xc0, !PT ;  /* 0x000000ff00ff7812 */ /* 0x000fda000780c0ff */
[----:B------:R-:W-:Y:S05]  /*cb60*/  @P0 BRA `(.L_x_315) ;  /* 0xffffffec00640947 */ /* 0x000fea000383ffff */
[----:B------:R-:W-:Y:S05]  /*cb70*/  BSYNC B7 ;  /* 0x0000000000077941 */ /* 0x000fea0003800000 */
.L_x_301:
[----:B------:R-:W-:-:S03]  /*cb80*/  UMOV UR4, 0xffffffff ;  /* 0xffffffff00047882 */ /* 0x000fc60000000000 */
[----:B------:R-:W-:Y:S05]  /*cb90*/  BRA.DIV UR4, `(.L_x_316) ;  /* 0x0000000204fc7947 */ /* 0x000fea000b800000 */
[----:B------:R-:W-:-:S13]  /*cba0*/  ELECT P6, URZ, PT ;  /* 0x00000000003f782f */ /* 0x000fda00038c0000 */
.L_x_330:
[----:B------:R-:W-:Y:S04]  /*cbb0*/  BSSY B0, `(.L_x_317) ;  /* 0x0000019000007945 */ /* 0x000fe80003800000 */
[----:B------:R-:W-:Y:S05]  /*cbc0*/  @!P6 BRA `(.L_x_318) ;  /* 0x00000000005ce947 */ /* 0x000fea0003800000 */
[----:B------:R-:W-:-:S04]  /*cbd0*/  LOP3.LUT R19, R19, 0x2, RZ, 0xfc, !PT ;  /* 0x0000000213137812 */ /* 0x000fc800078efcff */
[----:B------:R-:W-:-:S13]  /*cbe0*/  ISETP.NE.AND P0, PT, R19, 0x3, PT ;  /* 0x000000031300780c */ /* 0x000fda0003f05270 */
[----:B------:R-:W-:Y:S05]  /*cbf0*/  @!P0 BRA `(.L_x_319) ;  /* 0x0000000000048947 */ /* 0x000fea0003800000 */
[----:B------:R-:W-:Y:S01]  /*cc00*/  BPT.TRAP 0x1 ;  /* 0x000000040000795c */ /* 0x000fe20000300000 */
.L_x_319:
[----:B------:R-:W0:Y:S01]  /*cc10*/  S2R R3, SR_CgaCtaId ;  /* 0x0000000000037919 */ /* 0x000e220000008800 */
[----:B------:R-:W-:Y:S02]  /*cc20*/  MOV R0, 0x400 ;  /* 0x0000040000007802 */ /* 0x000fe40000000f00 */
[----:B------:R-:W-:Y:S02]  /*cc30*/  SHF.L.U32 R2, R27, 0x1f, RZ ;  /* 0x0000001f1b027819 */ /* 0x000fe400000006ff */
[----:B0-----:R-:W-:-:S05]  /*cc40*/  LEA R3, R3, R0, 0x18 ;  /* 0x0000000003037211 */ /* 0x001fca00078ec0ff */
[----:B------:R-:W-:-:S04]  /*cc50*/  VIADD R3, R3, 0x10 ;  /* 0x0000001003037836 */ /* 0x000fc80000000000 */
[C---:B------:R-:W-:Y:S02]  /*cc60*/  IMAD R5, R28.reuse, 0x8, R3 ;  /* 0x000000081c057824 */ /* 0x040fe400078e0203 */
[----:B------:R-:W-:Y:S02]  /*cc70*/  VIADD R28, R28, 0x1 ;  /* 0x000000011c1c7836 */ /* 0x000fe40000000000 */
[----:B------:R-:W0:Y:S03]  /*cc80*/  SYNCS.PHASECHK.TRANS64.TRYWAIT P0, [R5+URZ], R2 ;  /* 0x00000002050075a7 */ /* 0x000e26000800017f */
[----:B------:R-:W-:-:S04]  /*cc90*/  ISETP.NE.AND P1, PT, R28, 0x2, PT ;  /* 0x000000021c00780c */ /* 0x000fc80003f25270 */
[----:B------:R-:W-:Y:S02]  /*cca0*/  SEL R0, RZ, 0x1, P1 ;  /* 0x00000001ff007807 */ /* 0x000fe40000800000 */
[----:B------:R-:W-:Y:S02]  /*ccb0*/  SEL R28, R28, RZ, P1 ;  /* 0x000000ff1c1c7207 */ /* 0x000fe40000800000 */
[----:B------:R-:W-:Y:S01]  /*ccc0*/  LOP3.LUT R0, R27, R0, RZ, 0x3c, !PT ;  /* 0x000000001b007212 */ /* 0x000fe200078e3cff */
[----:B0-----:R-:W-:Y:S06]  /*ccd0*/  @!P0 BRA `(.L_x_320) ;  /* 0x0000000000cc8947 */ /* 0x001fec0003800000 */
.L_x_331:
[----:B------:R-:W-:Y:S01]  /*cce0*/  IMAD R3, R28, 0x8, R3 ;  /* 0x000000081c037824 */ /* 0x000fe200078e0203 */
[----:B------:R-:W-:-:S07]  /*ccf0*/  SHF.L.U32 R0, R0, 0x1f, RZ ;  /* 0x0000001f00007819 */ /* 0x000fce00000006ff */
.L_x_321:
[----:B-1----:R1:W2:Y:S02]  /*cd00*/  SYNCS.PHASECHK.TRANS64.TRYWAIT P0, [R3+URZ], R0 ;  /* 0x00000000030075a7 */ /* 0x0022a4000800017f */
[----:B--2---:R-:W-:Y:S05]  /*cd10*/  @!P0 NANOSLEEP.SYNCS 0x989680 ;  /* 0x009896800000895d */ /* 0x004fea0003900000 */
[----:B------:R-:W2:Y:S02]  /*cd20*/  @!P0 SYNCS.PHASECHK.TRANS64 P0, [R3+URZ], R0 ;  /* 0x00000000030085a7 */ /* 0x000ea4000800007f */
[----:B--2---:R-:W-:Y:S05]  /*cd30*/  @!P0 BRA `(.L_x_321) ;  /* 0xfffffffc00f08947 */ /* 0x004fea000383ffff */
.L_x_318:
[----:B------:R-:W-:Y:S05]  /*cd40*/  BSYNC B0 ;  /* 0x0000000000007941 */ /* 0x000fea0003800000 */
.L_x_317:
[----:B------:R-:W-:Y:S05]  /*cd50*/  EXIT ;  /* 0x000000000000794d */ /* 0x000fea0003800000 */
.L_x_16:
[----:B------:R-:W-:Y:S02]  /*cd60*/  IMAD.MOV.U32 R12, RZ, RZ, RZ ;  /* 0x000000ffff0c7224 */ /* 0x000fe400078e00ff */
[----:B------:R-:W-:Y:S02]  /*cd70*/  IMAD.MOV.U32 R11, RZ, RZ, 0x1f ;  /* 0x0000001fff0b7424 */ /* 0x000fe400078e00ff */
[----:B------:R-:W-:-:S07]  /*cd80*/  IMAD.MOV.U32 R15, RZ, RZ, -0x1 ;  /* 0xffffffffff0f7424 */ /* 0x000fce00078e00ff */
[----:B01---5:R-:W-:Y:S05]  /*cd90*/  WARPSYNC.COLLECTIVE R15, `(.L_x_322) ;  /* 0x000000000f087348 */ /* 0x023fea0003c00000 */
[----:B------:R2:W3:Y:S02]  /*cda0*/  SHFL.IDX P6, R14, R13, R12, R11 ;  /* 0x0000000c0d0e7389 */ /* 0x0004e400000c000b */
[----:B0123-5:R-:W-:Y:S01]  /*cdb0*/  ENDCOLLECTIVE ;  /* 0x000000000000791b */ /* 0x02ffe20003800000 */
.L_x_322:
[----:B------:R-:W-:Y:S05]  /*cdc0*/  BRA `(.L_x_323) ;  /* 0xffffff44003c7947 */ /* 0x000fea000383ffff */
.L_x_20:
[----:B---3--:R3:W4:Y:S02]  /*cdd0*/  SYNCS.PHASECHK.TRANS64.TRYWAIT P1, [R3+URZ], R0 ;  /* 0x00000000030075a7 */ /* 0x008724000802017f */
[----:B----4-:R-:W-:Y:S05]  /*cde0*/  @!P1 NANOSLEEP.SYNCS 0x989680 ;  /* 0x009896800000995d */ /* 0x010fea0003900000 */
[----:B------:R-:W4:Y:S02]  /*cdf0*/  @!P1 SYNCS.PHASECHK.TRANS64 P1, [R3+URZ], R0 ;  /* 0x00000000030095a7 */ /* 0x000f24000802007f */
[----:B----4-:R-:W-:Y:S05]  /*ce00*/  @!P1 BRA `(.L_x_20) ;  /* 0xfffffffc00f09947 */ /* 0x010fea000383ffff */
[----:B------:R-:W-:Y:S05]  /*ce10*/  BRA `(.L_x_19) ;  /* 0xffffff4400587947 */ /* 0x000fea000383ffff */
.L_x_25:
[----:B0-----:R0:W1:Y:S02]  /*ce20*/  SYNCS.PHASECHK.TRANS64.TRYWAIT P1, [R4+URZ], R13 ;  /* 0x0000000d040075a7 */ /* 0x001064000802017f */
[----:B-1----:R-:W-:Y:S05]  /*ce30*/  @!P1 NANOSLEEP.SYNCS 0x989680 ;  /* 0x009896800000995d */ /* 0x002fea0003900000 */
[----:B------:R-:W1:Y:S02]  /*ce40*/  @!P1 SYNCS.PHASECHK.TRANS64 P1, [R4+URZ], R13 ;  /* 0x0000000d040095a7 */ /* 0x000e64000802007f */
[----:B-1----:R-:W-:Y:S05]  /*ce50*/  @!P1 BRA `(.L_x_25) ;  /* 0xfffffffc00f09947 */ /* 0x002fea000383ffff */
[----:B------:R-:W-:Y:S05]  /*ce60*/  BRA `(.L_x_24) ;  /* 0xffffff4c00387947 */ /* 0x000fea000383ffff */
.L_x_33:
[----:B0-----:R0:W1:Y:S02]  /*ce70*/  SYNCS.PHASECHK.TRANS64.TRYWAIT P1, [R13+URZ], R14 ;  /* 0x0000000e0d0075a7 */ /* 0x001064000802017f */
[----:B-1----:R-:W-:Y:S05]  /*ce80*/  @!P1 NANOSLEEP.SYNCS 0x989680 ;  /* 0x009896800000995d */ /* 0x002fea0003900000 */
[----:B------:R-:W1:Y:S02]  /*ce90*/  @!P1 SYNCS.PHASECHK.TRANS64 P1, [R13+URZ], R14 ;  /* 0x0000000e0d0095a7 */ /* 0x000e64000802007f */
[----:B-1----:R-:W-:Y:S05]  /*cea0*/  @!P1 BRA `(.L_x_33) ;  /* 0xfffffffc00f09947 */ /* 0x002fea000383ffff */
[----:B------:R-:W-:Y:S05]  /*ceb0*/  BRA `(.L_x_32) ;  /* 0xffffff54004c7947 */ /* 0x000fea000383ffff */
.L_x_302:
[----:B------:R-:W-:Y:S01]  /*cec0*/  BSSY B0, `(.L_x_324) ;  /* 0x0000006000007945 */ /* 0x000fe20003800000 */
[----:B------:R-:W-:-:S07]  /*ced0*/  IMAD.MOV.U32 R15, RZ, RZ, -0x1 ;  /* 0xffffffffff0f7424 */ /* 0x000fce00078e00ff */
[----:B------:R-:W-:Y:S05]  /*cee0*/  WARPSYNC.COLLECTIVE R15, `(.L_x_325) ;  /* 0x000000000f0c7348 */ /* 0x000fea0003c00000 */
[----:B------:R-:W-:Y:S02]  /*cef0*/  ELECT P6, UR62, PT ;  /* 0x00000000003e782f */ /* 0x000fe400038c0000 */
[----:B------:R-:W-:Y:S01]  /*cf00*/  MOV R14, UR62 ;  /* 0x0000003e000e7c02 */ /* 0x000fe20008000f00 */
[----:B------:R-:W-:Y:S10]  /*cf10*/  ENDCOLLECTIVE ;  /* 0x000000000000791b */ /* 0x000ff40003800000 */
.L_x_325:
[----:B------:R-:W-:Y:S05]  /*cf20*/  BSYNC B0 ;  /* 0x0000000000007941 */ /* 0x000fea0003800000 */
.L_x_324:
[----:B------:R-:W-:Y:S05]  /*cf30*/  BRA `(.L_x_326) ;  /* 0xffffffe8007c7947 */ /* 0x000fea000383ffff */
.L_x_307:
[----:B0-----:R0:W1:Y:S02]  /*cf40*/  SYNCS.PHASECHK.TRANS64.TRYWAIT P0, [R4+URZ+0x10], R37 ;  /* 0x00001025040075a7 */ /* 0x001064000800017f */
[----:B-1----:R-:W-:Y:S05]  /*cf50*/  @!P0 NANOSLEEP.SYNCS 0x989680 ;  /* 0x009896800000895d */ /* 0x002fea0003900000 */
[----:B------:R-:W1:Y:S02]  /*cf60*/  @!P0 SYNCS.PHASECHK.TRANS64 P0, [R4+URZ+0x10], R37 ;  /* 0x00001025040085a7 */ /* 0x000e64000800007f */
[----:B-1----:R-:W-:Y:S05]  /*cf70*/  @!P0 BRA `(.L_x_307) ;  /* 0xfffffffc00f08947 */ /* 0x002fea000383ffff */
[----:B------:R-:W-:Y:S05]  /*cf80*/  BRA `(.L_x_327) ;  /* 0xffffffec00847947 */ /* 0x000fea000383ffff */
.L_x_316:
[----:B------:R-:W-:Y:S01]  /*cf90*/  BSSY B0, `(.L_x_328) ;  /* 0x0000006000007945 */ /* 0x000fe20003800000 */
[----:B------:R-:W-:-:S07]  /*cfa0*/  IMAD.MOV.U32 R15, RZ, RZ, -0x1 ;  /* 0xffffffffff0f7424 */ /* 0x000fce00078e00ff */
[----:B------:R-:W-:Y:S05]  /*cfb0*/  WARPSYNC.COLLECTIVE R15, `(.L_x_329) ;  /* 0x000000000f0c7348 */ /* 0x000fea0003c00000 */
[----:B------:R-:W-:Y:S02]  /*cfc0*/  ELECT P6, UR62, PT ;  /* 0x00000000003e782f */ /* 0x000fe400038c0000 */
[----:B------:R-:W-:Y:S01]  /*cfd0*/  MOV R14, UR62 ;  /* 0x0000003e000e7c02 */ /* 0x000fe20008000f00 */
[----:B------:R-:W-:Y:S10]  /*cfe0*/  ENDCOLLECTIVE ;  /* 0x000000000000791b */ /* 0x000ff40003800000 */
.L_x_329:
[----:B------:R-:W-:Y:S05]  /*cff0*/  BSYNC B0 ;  /* 0x0000000000007941 */ /* 0x000fea0003800000 */
.L_x_328:
[----:B------:R-:W-:Y:S05]  /*d000*/  BRA `(.L_x_330) ;  /* 0xfffffff800e87947 */ /* 0x000fea000383ffff */
.L_x_320:
[----:B0-----:R0:W1:Y:S02]  /*d010*/  SYNCS.PHASECHK.TRANS64.TRYWAIT P0, [R5+URZ], R2 ;  /* 0x00000002050075a7 */ /* 0x001064000800017f */
[----:B-1----:R-:W-:Y:S05]  /*d020*/  @!P0 NANOSLEEP.SYNCS 0x989680 ;  /* 0x009896800000895d */ /* 0x002fea0003900000 */
[----:B------:R-:W1:Y:S02]  /*d030*/  @!P0 SYNCS.PHASECHK.TRANS64 P0, [R5+URZ], R2 ;  /* 0x00000002050085a7 */ /* 0x000e64000800007f */
[----:B-1----:R-:W-:Y:S05]  /*d040*/  @!P0 BRA `(.L_x_320) ;  /* 0xfffffffc00f08947 */ /* 0x002fea000383ffff */
[----:B------:R-:W-:Y:S05]  /*d050*/  BRA `(.L_x_331) ;  /* 0xfffffffc00207947 */ /* 0x000fea000383ffff */
.L_x_332:
[----:B------:R-:W-:-:S00]  /*d060*/  BRA `(.L_x_332) ;  /* 0xfffffffc00fc7947 */ /* 0x000fc0000383ffff */
[----:B------:R-:W-:-:S00]  /*d070*/  NOP ;  /* 0x0000000000007918 */ /* 0x000fc00000000000 */
        /* <DEDUP_REMOVED lines=8> */
.L_x_333:


//--------------------- .nv.global.init           --------------------------
	.section	.nv.global.init,"aw",@progbits
.nv.global.init:
	.type		$str$24,@object
	.size		$str$24,($str$25 - $str$24)
$str$24:
        /*0000*/ 	.byte	0x28, 0x61, 0x64, 0x64, 0x72, 0x65, 0x73, 0x73, 0x20, 0x26, 0x20, 0x6d, 0x61, 0x73, 0x6b, 0x29
        /*0010*/ 	.byte	0x20, 0x3d, 0x3d, 0x20, 0x30, 0x00
	.type		$str$25,@object
	.size		$str$25,(__unnamed_1 - $str$25)
$str$25:
        /*0016*/ 	.byte	0x2f, 0x74, 0x6d, 0x70, 0x2f, 0x63, 0x75, 0x74, 0x6c, 0x61, 0x73, 0x73, 0x5f, 0x73, 0x77, 0x65
        /*0026*/ 	.byte	0x65, 0x70, 0x5f, 0x73, 0x72, 0x63, 0x2f, 0x69, 0x6e, 0x63, 0x6c, 0x75, 0x64, 0x65, 0x2f, 0x63
        /*0036*/ 	.byte	0x75, 0x74, 0x65, 0x2f, 0x70, 0x6f, 0x69, 0x6e, 0x74, 0x65, 0x72, 0x5f, 0x66, 0x6c, 0x61, 0x67
        /*0046*/ 	.byte	0x67, 0x65, 0x64, 0x2e, 0x68, 0x70, 0x70, 0x00
	.type		__unnamed_1,@object
	.size		__unnamed_1,(__unnamed_2 - __unnamed_1)
__unnamed_1:
        /*004e*/ 	.byte	0x61, 0x75, 0x74, 0x6f, 0x20, 0x63, 0x75, 0x74, 0x65, 0x3a, 0x3a, 0x61, 0x73, 0x5f, 0x70, 0x6f
        /* <DEDUP_REMOVED lines=27> */
        /*020e*/ 	.byte	0x38, 0x31, 0x39, 0x32, 0x3e, 0x3e, 0x3e, 0x3e, 0x3e, 0x20, 0x26, 0x5d, 0x00
	.type		__unnamed_2,@object
	.size		__unnamed_2,(.L_1 - __unnamed_2)
__unnamed_2:
        /* <DEDUP_REMOVED lines=29> */
        /*03eb*/ 	.byte	0x5d, 0x00
.L_1:


//--------------------- .nv.shared._ZN7cutlass13device_kernelINS_4gemm6kernel13GemmUniversalIN4cute5tupleIJiiiiEEENS1_10collective13CollectiveMmaINS1_39MainloopSm90TmaGmmaRmemAWarpSpecializedILi2ENS5_IJNS4_1CILi1EEESB_SB_EEENS1_35KernelTmaWarpSpecializedCooperativeEEENS5_IJNSA_ILi128EEENSA_ILi256EEENSA_ILi64EEEEEENS_10tfloat32_tENS5_IJlSB_lEEESJ_NS5_IJSB_llEEENS4_8TiledMMAINS4_8MMA_AtomIJNS4_4SM904GMMA30MMA_64x256x8_F32TF32TF32_RS_TNILNSP_7ScaleInE1ELSR_1EEEEEENS4_6LayoutINS5_IJNSA_ILi2EEESB_SB_EEENS5_IJSB_NSA_ILi0EEESX_EEEEENS5_IJNS4_10UnderscoreES10_S10_EEEEENS4_13SM90_TMA_LOADENS4_14ComposedLayoutINS4_7SwizzleILi3ELi4ELi3EEENS4_18smem_ptr_flag_bitsILi32EEENSU_INS5_IJNSA_ILi8EEENSA_ILi32EEEEEENS5_IJS1A_SB_EEEEEEEvNS4_8identityES13_NS14_INS15_ILi1ELi4ELi3EEES18_NSU_INS5_IJS19_S19_EEENS5_IJSB_S19_EEEEEEENS4_9Copy_AtomIJNS4_39AutoVectorizingCopyWithAssumedAlignmentILi128EEESJ_EEES1F_EENS_8epilogue10collective6detail29Sm90TmaWarpSpecializedAdapterINS1R_15DefaultEpilogueISJ_SK_SK_NS1Q_6thread17LinearCombinationISJ_Li1EffLNS1V_9ScaleType4KindE0ELNS_15FloatRoundStyleE2ESJ_EENS1_15EpilogueDefaultEEEEEvvEEEEvNT_6ParamsE --------------------------
	.section	.nv.shared._ZN7cutlass13device_kernelINS_4gemm6kernel13GemmUniversalIN4cute5tupleIJiiiiEEENS1_10collective13CollectiveMmaINS1_39MainloopSm90TmaGmmaRmemAWarpSpecializedILi2ENS5_IJNS4_1CILi1EEESB_SB_EEENS1_35KernelTmaWarpSpecializedCooperativeEEENS5_IJNSA_ILi128EEENSA_ILi256EEENSA_ILi64EEEEEENS_10tfloat32_tENS5_IJlSB_lEEESJ_NS5_IJSB_llEEENS4_8TiledMMAINS4_8MMA_AtomIJNS4_4SM904GMMA30MMA_64x256x8_F32TF32TF32_RS_TNILNSP_7ScaleInE1ELSR_1EEEEEENS4_6LayoutINS5_IJNSA_ILi2EEESB_SB_EEENS5_IJSB_NSA_ILi0EEESX_EEEEENS5_IJNS4_10UnderscoreES10_S10_EEEEENS4_13SM90_TMA_LOADENS4_14ComposedLayoutINS4_7SwizzleILi3ELi4ELi3EEENS4_18smem_ptr_flag_bitsILi32EEENSU_INS5_IJNSA_ILi8EEENSA_ILi32EEEEEENS5_IJS1A_SB_EEEEEEEvNS4_8identityES13_NS14_INS15_ILi1ELi4ELi3EEES18_NSU_INS5_IJS19_S19_EEENS5_IJSB_S19_EEEEEEENS4_9Copy_AtomIJNS4_39AutoVectorizingCopyWithAssumedAlignmentILi128EEESJ_EEES1F_EENS_8epilogue10collective6detail29Sm90TmaWarpSpecializedAdapterINS1R_15DefaultEpilogueISJ_SK_SK_NS1Q_6thread17LinearCombinationISJ_Li1EffLNS1V_9ScaleType4KindE0ELNS_15FloatRoundStyleE2ESJ_EENS1_15EpilogueDefaultEEEEEvvEEEEvNT_6ParamsE,"aw",@nobits
	.sectionflags	@""
	.align	16
	.zero		1024


//--------------------- .nv.shared.reserved.0     --------------------------
	.section	.nv.shared.reserved.0,"aw",@nobits
	.weak		__nv_reservedSMEM_offset_0_alias
	.size		__nv_reservedSMEM_offset_0_alias, 0, 0
	.other		__nv_reservedSMEM_offset_0_alias,@"STO_CUDA_RESERVED_SHARED STV_DEFAULT"
__nv_reservedSMEM_offset_0_alias:
	.zero		0


//--------------------- .nv.global                --------------------------
	.section	.nv.global,"aw",@nobits
.nv.global:
	.type		_ZN40_INTERNAL_e205f1da_4_k_cu_7f49b698_332084cute1_E,@object
	.size		_ZN40_INTERNAL_e205f1da_4_k_cu_7f49b698_332084cute1_E,(_ZN40_INTERNAL_e205f1da_4_k_cu_7f49b698_332084cuda3std3__45__cpo6cbeginE - _ZN40_INTERNAL_e205f1da_4_k_cu_7f49b698_332084cute1_E)
_ZN40_INTERNAL_e205f1da_4_k_cu_7f49b698_332084cute1_E:
	.zero		1
	.type		_ZN40_INTERNAL_e205f1da_4_k_cu_7f49b698_332084cuda3std3__45__cpo6cbeginE,@object
	.size		_ZN40_INTERNAL_e205f1da_4_k_cu_7f49b698_332084cuda3std3__45__cpo6cbeginE,(_ZN40_INTERNAL_e205f1da_4_k_cu_7f49b698_332084cuda3std3__48in_placeE - _ZN40_INTERNAL_e205f1da_4_k_cu_7f49b698_332084cuda3std3__45__cpo6cbeginE)
_ZN40_INTERNAL_e205f1da_4_k_cu_7f49b698_332084cuda3std3__45__cpo6cbeginE:
	.zero		1
	.type		_ZN40_INTERNAL_e205f1da_4_k_cu_7f49b698_332084cuda3std3__48in_placeE,@object
	.size		_ZN40_INTERNAL_e205f1da_4_k_cu_7f49b698_332084cuda3std3__48in_placeE,(_ZN40_INTERNAL_e205f1da_4_k_cu_7f49b698_332084cuda3std6ranges3__45__cpo9iter_moveE - _ZN40_INTERNAL_e205f1da_4_k_cu_7f49b698_332084cuda3std3__48in_placeE)
_ZN40_INTERNAL_e205f1da_4_k_cu_7f49b698_332084cuda3std3__48in_placeE:
	.zero		1
	.type		_ZN40_INTERNAL_e205f1da_4_k_cu_7f49b698_332084cuda3std6ranges3__45__cpo9iter_moveE,@object
	.size		_ZN40_INTERNAL_e205f1da_4_k_cu_7f49b698_332084cuda3std6ranges3__45__cpo9iter_moveE,(_ZN40_INTERNAL_e205f1da_4_k_cu_7f49b698_332084cuda3std3__45__cpo5beginE - _ZN40_INTERNAL_e205f1da_4_k_cu_7f49b698_332084cuda3std6ranges3__45__cpo9iter_moveE)
_ZN40_INTERNAL_e205f1da_4_k_cu_7f49b698_332084cuda3std6ranges3__45__cpo9iter_moveE:
	.zero		1
	.type		_ZN40_INTERNAL_e205f1da_4_k_cu_7f49b698_332084cuda3std3__45__cpo5beginE,@object
	.size		_ZN40_INTERNAL_e205f1da_4_k_cu_7f49b698_332084cuda3std3__45__cpo5beginE,(_ZN40_INTERNAL_e205f1da_4_k_cu_7f49b698_332084cuda3std3__442_GLOBAL__N__e205f1da_4_k_cu_7f49b698_332086ignoreE - _ZN40_INTERNAL_e205f1da_4_k_cu_7f49b698_332084cuda3std3__45__cpo5beginE)
_ZN40_INTERNAL_e205f1da_4_k_cu_7f49b698_332084cuda3std3__45__cpo5beginE:
	.zero		1
	.type		_ZN40_INTERNAL_e205f1da_4_k_cu_7f49b698_332084cuda3std3__442_GLOBAL__N__e205f1da_4_k_cu_7f49b698_332086ignoreE,@object
	.size		_ZN40_INTERNAL_e205f1da_4_k_cu_7f49b698_332084cuda3std3__442_GLOBAL__N__e205f1da_4_k_cu_7f49b698_332086ignoreE,(_ZN40_INTERNAL_e205f1da_4_k_cu_7f49b698_332084cute7productE - _ZN40_INTERNAL_e205f1da_4_k_cu_7f49b698_332084cuda3std3__442_GLOBAL__N__e205f1da_4_k_cu_7f49b698_332086ignoreE)
_ZN40_INTERNAL_e205f1da_4_k_cu_7f49b698_332084cuda3std3__442_GLOBAL__N__e205f1da_4_k_cu_7f49b698_332086ignoreE:
	.zero		1
	.type		_ZN40_INTERNAL_e205f1da_4_k_cu_7f49b698_332084cute7productE,@object
	.size		_ZN40_INTERNAL_e205f1da_4_k_cu_7f49b698_332084cute7productE,(_ZN40_INTERNAL_e205f1da_4_k_cu_7f49b698_332084cuda3std3__45__cpo3endE - _ZN40_INTERNAL_e205f1da_4_k_cu_7f49b698_332084cute7productE)
_ZN40_INTERNAL_e205f1da_4_k_cu_7f49b698_332084cute7productE:
	.zero		1
	.type		_ZN40_INTERNAL_e205f1da_4_k_cu_7f49b698_332084cuda3std3__45__cpo3endE,@object
	.size		_ZN40_INTERNAL_e205f1da_4_k_cu_7f49b698_332084cuda3std3__45__cpo3endE,(_ZN40_INTERNAL_e205f1da_4_k_cu_7f49b698_332084cuda3std3__419piecewise_constructE - _ZN40_INTERNAL_e205f1da_4_k_cu_7f49b698_332084cuda3std3__45__cpo3endE)
_ZN40_INTERNAL_e205f1da_4_k_cu_7f49b698_332084cuda3std3__45__cpo3endE:
	.zero		1
	.type		_ZN40_INTERNAL_e205f1da_4_k_cu_7f49b698_332084cuda3std3__419piecewise_constructE,@object
	.size		_ZN40_INTERNAL_e205f1da_4_k_cu_7f49b698_332084cuda3std3__419piecewise_constructE,(_ZN40_INTERNAL_e205f1da_4_k_cu_7f49b698_332084cuda3std3__45__cpo4cendE - _ZN40_INTERNAL_e205f1da_4_k_cu_7f49b698_332084cuda3std3__419piecewise_constructE)
_ZN40_INTERNAL_e205f1da_4_k_cu_7f49b698_332084cuda3std3__419piecewise_constructE:
	.zero		1
	.type		_ZN40_INTERNAL_e205f1da_4_k_cu_7f49b698_332084cuda3std3__45__cpo4cendE,@object
	.size		_ZN40_INTERNAL_e205f1da_4_k_cu_7f49b698_332084cuda3std3__45__cpo4cendE,(_ZN40_INTERNAL_e205f1da_4_k_cu_7f49b698_332084cuda3std6ranges3__45__cpo4swapE - _ZN40_INTERNAL_e205f1da_4_k_cu_7f49b698_332084cuda3std3__45__cpo4cendE)
_ZN40_INTERNAL_e205f1da_4_k_cu_7f49b698_332084cuda3std3__45__cpo4cendE:
	.zero		1
	.type		_ZN40_INTERNAL_e205f1da_4_k_cu_7f49b698_332084cuda3std6ranges3__45__cpo4swapE,@object
	.size		_ZN40_INTERNAL_e205f1da_4_k_cu_7f49b698_332084cuda3std6ranges3__45__cpo4swapE,(.L_9 - _ZN40_INTERNAL_e205f1da_4_k_cu_7f49b698_332084cuda3std6ranges3__45__cpo4swapE)
_ZN40_INTERNAL_e205f1da_4_k_cu_7f49b698_332084cuda3std6ranges3__45__cpo4swapE:
	.zero		1
.L_9:


//--------------------- .nv.constant0._ZN7cutlass13device_kernelINS_4gemm6kernel13GemmUniversalIN4cute5tupleIJiiiiEEENS1_10collective13CollectiveMmaINS1_39MainloopSm90TmaGmmaRmemAWarpSpecializedILi2ENS5_IJNS4_1CILi1EEESB_SB_EEENS1_35KernelTmaWarpSpecializedCooperativeEEENS5_IJNSA_ILi128EEENSA_ILi256EEENSA_ILi64EEEEEENS_10tfloat32_tENS5_IJlSB_lEEESJ_NS5_IJSB_llEEENS4_8TiledMMAINS4_8MMA_AtomIJNS4_4SM904GMMA30MMA_64x256x8_F32TF32TF32_RS_TNILNSP_7ScaleInE1ELSR_1EEEEEENS4_6LayoutINS5_IJNSA_ILi2EEESB_SB_EEENS5_IJSB_NSA_ILi0EEESX_EEEEENS5_IJNS4_10UnderscoreES10_S10_EEEEENS4_13SM90_TMA_LOADENS4_14ComposedLayoutINS4_7SwizzleILi3ELi4ELi3EEENS4_18smem_ptr_flag_bitsILi32EEENSU_INS5_IJNSA_ILi8EEENSA_ILi32EEEEEENS5_IJS1A_SB_EEEEEEEvNS4_8identityES13_NS14_INS15_ILi1ELi4ELi3EEES18_NSU_INS5_IJS19_S19_EEENS5_IJSB_S19_EEEEEEENS4_9Copy_AtomIJNS4_39AutoVectorizingCopyWithAssumedAlignmentILi128EEESJ_EEES1F_EENS_8epilogue10collective6detail29Sm90TmaWarpSpecializedAdapterINS1R_15DefaultEpilogueISJ_SK_SK_NS1Q_6thread17LinearCombinationISJ_Li1EffLNS1V_9ScaleType4KindE0ELNS_15FloatRoundStyleE2ESJ_EENS1_15EpilogueDefaultEEEEEvvEEEEvNT_6ParamsE --------------------------
	.section	.nv.constant0._ZN7cutlass13device_kernelINS_4gemm6kernel13GemmUniversalIN4cute5tupleIJiiiiEEENS1_10collective13CollectiveMmaINS1_39MainloopSm90TmaGmmaRmemAWarpSpecializedILi2ENS5_IJNS4_1CILi1EEESB_SB_EEENS1_35KernelTmaWarpSpecializedCooperativeEEENS5_IJNSA_ILi128EEENSA_ILi256EEENSA_ILi64EEEEEENS_10tfloat32_tENS5_IJlSB_lEEESJ_NS5_IJSB_llEEENS4_8TiledMMAINS4_8MMA_AtomIJNS4_4SM904GMMA30MMA_64x256x8_F32TF32TF32_RS_TNILNSP_7ScaleInE1ELSR_1EEEEEENS4_6LayoutINS5_IJNSA_ILi2EEESB_SB_EEENS5_IJSB_NSA_ILi0EEESX_EEEEENS5_IJNS4_10UnderscoreES10_S10_EEEEENS4_13SM90_TMA_LOADENS4_14ComposedLayoutINS4_7SwizzleILi3ELi4ELi3EEENS4_18smem_ptr_flag_bitsILi32EEENSU_INS5_IJNSA_ILi8EEENSA_ILi32EEEEEENS5_IJS1A_SB_EEEEEEEvNS4_8identityES13_NS14_INS15_ILi1ELi4ELi3EEES18_NSU_INS5_IJS19_S19_EEENS5_IJSB_S19_EEEEEEENS4_9Copy_AtomIJNS4_39AutoVectorizingCopyWithAssumedAlignmentILi128EEESJ_EEES1F_EENS_8epilogue10collective6detail29Sm90TmaWarpSpecializedAdapterINS1R_15DefaultEpilogueISJ_SK_SK_NS1Q_6thread17LinearCombinationISJ_Li1EffLNS1V_9ScaleType4KindE0ELNS_15FloatRoundStyleE2ESJ_EENS1_15EpilogueDefaultEEEEEvvEEEEvNT_6ParamsE,"a",@progbits
	.sectionflags	@""
	.align	4
.nv.constant0._ZN7cutlass13device_kernelINS_4gemm6kernel13GemmUniversalIN4cute5tupleIJiiiiEEENS1_10collective13CollectiveMmaINS1_39MainloopSm90TmaGmmaRmemAWarpSpecializedILi2ENS5_IJNS4_1CILi1EEESB_SB_EEENS1_35KernelTmaWarpSpecializedCooperativeEEENS5_IJNSA_ILi128EEENSA_ILi256EEENSA_ILi64EEEEEENS_10tfloat32_tENS5_IJlSB_lEEESJ_NS5_IJSB_llEEENS4_8TiledMMAINS4_8MMA_AtomIJNS4_4SM904GMMA30MMA_64x256x8_F32TF32TF32_RS_TNILNSP_7ScaleInE1ELSR_1EEEEEENS4_6LayoutINS5_IJNSA_ILi2EEESB_SB_EEENS5_IJSB_NSA_ILi0EEESX_EEEEENS5_IJNS4_10UnderscoreES10_S10_EEEEENS4_13SM90_TMA_LOADENS4_14ComposedLayoutINS4_7SwizzleILi3ELi4ELi3EEENS4_18smem_ptr_flag_bitsILi32EEENSU_INS5_IJNSA_ILi8EEENSA_ILi32EEEEEENS5_IJS1A_SB_EEEEEEEvNS4_8identityES13_NS14_INS15_ILi1ELi4ELi3EEES18_NSU_INS5_IJS19_S19_EEENS5_IJSB_S19_EEEEEEENS4_9Copy_AtomIJNS4_39AutoVectorizingCopyWithAssumedAlignmentILi128EEESJ_EEES1F_EENS_8epilogue10collective6detail29Sm90TmaWarpSpecializedAdapterINS1R_15DefaultEpilogueISJ_SK_SK_NS1Q_6thread17LinearCombinationISJ_Li1EffLNS1V_9ScaleType4KindE0ELNS_15FloatRoundStyleE2ESJ_EENS1_15EpilogueDefaultEEEEEvvEEEEvNT_6ParamsE:
	.zero		1664


//--------------------- SYMBOLS --------------------------

	.type		.nv.reservedSmem.offset0,@object
	.size		.nv.reservedSmem.offset0,0x4
	.type		__assertfail,@function
